//
// Generated by NVIDIA NVVM Compiler
//
// Compiler Build ID: CL-36424714
// Cuda compilation tools, release 13.0, V13.0.88
// Based on NVVM 20.0.0
//

.version 9.0
.target sm_100
.address_size 64

	// .globl	_Z8raytraceP3VecPK6Sphereiii
.global .align 4 .b8 __cudart_i2opi_f[24] = {65, 144, 67, 60, 153, 149, 98, 219, 192, 221, 52, 245, 209, 87, 39, 252, 41, 21, 68, 78, 110, 131, 249, 162};

.visible .entry _Z8raytraceP3VecPK6Sphereiii(
	.param .u64 .ptr .align 1 _Z8raytraceP3VecPK6Sphereiii_param_0,
	.param .u64 .ptr .align 1 _Z8raytraceP3VecPK6Sphereiii_param_1,
	.param .u32 _Z8raytraceP3VecPK6Sphereiii_param_2,
	.param .u32 _Z8raytraceP3VecPK6Sphereiii_param_3,
	.param .u32 _Z8raytraceP3VecPK6Sphereiii_param_4
)
{
	.local .align 4 .b8 	__local_depot0[28];
	.reg .b64 	%SP;
	.reg .b64 	%SPL;
	.reg .pred 	%p<198>;
	.reg .b32 	%r<375>;
	.reg .b32 	%f<1440>;
	.reg .b64 	%rd<101>;
	.reg .b64 	%fd<65>;

	mov.u64 	%SPL, __local_depot0;
	ld.param.u64 	%rd17, [_Z8raytraceP3VecPK6Sphereiii_param_0];
	ld.param.u32 	%r91, [_Z8raytraceP3VecPK6Sphereiii_param_2];
	ld.param.u32 	%r92, [_Z8raytraceP3VecPK6Sphereiii_param_3];
	ld.param.u32 	%r93, [_Z8raytraceP3VecPK6Sphereiii_param_4];
	cvta.to.global.u64 	%rd18, %rd17;
	add.u64 	%rd1, %SPL, 0;
	add.u64 	%rd2, %SPL, 0;
	mov.u32 	%r94, %tid.x;
	mov.u32 	%r95, %ctaid.x;
	mov.u32 	%r96, %ntid.x;
	mad.lo.s32 	%r97, %r95, %r96, %r94;
	mov.u32 	%r98, %tid.y;
	mov.u32 	%r99, %ctaid.y;
	mov.u32 	%r100, %ntid.y;
	mad.lo.s32 	%r101, %r99, %r100, %r98;
	cvt.rn.f64.s32 	%fd2, %r91;
	mul.f64 	%fd3, %fd2, 0d3FE06E978D4FDF3B;
	cvt.rn.f64.s32 	%fd4, %r92;
	div.rn.f64 	%fd5, %fd3, %fd4;
	cvt.rn.f32.f64 	%f1, %fd5;
	fma.rn.f32 	%f336, %f1, 0f3F7FC494, 0f00000000;
	mul.f32 	%f337, %f1, 0fBD2E6169;
	fma.rn.f32 	%f338, %f336, %f336, 0f00000000;
	fma.rn.f32 	%f339, %f337, %f337, %f338;
	sqrt.rn.f32 	%f340, %f339;
	rcp.rn.f32 	%f341, %f340;
	mul.f32 	%f342, %f341, 0f00000000;
	mul.f32 	%f343, %f336, %f341;
	mul.f32 	%f344, %f337, %f341;
	mul.f32 	%f2, %f342, 0f3F0374BC;
	mul.f32 	%f3, %f343, 0f3F0374BC;
	mul.f32 	%f4, %f344, 0f3F0374BC;
	mad.lo.s32 	%r102, %r91, %r101, %r97;
	add.s32 	%r347, %r102, 1;
	not.b32 	%r103, %r101;
	add.s32 	%r104, %r92, %r103;
	mad.lo.s32 	%r105, %r104, %r91, %r97;
	setp.lt.s32 	%p2, %r93, 1;
	cvt.rn.f64.s32 	%fd6, %r93;
	rcp.rn.f64 	%fd7, %fd6;
	cvt.rn.f32.f64 	%f5, %fd7;
	mul.wide.s32 	%rd21, %r105, 12;
	add.s64 	%rd3, %rd18, %rd21;
	ld.global.f32 	%f1369, [%rd3];
	ld.global.f32 	%f1368, [%rd3+4];
	ld.global.f32 	%f1367, [%rd3+8];
	@%p2 bra 	$L__BB0_119;
	mov.f64 	%fd64, 0d3FE0000000000000;
	mov.pred 	%p197, -1;
$L__BB0_2:
	mov.pred 	%p1, %p197;
	ld.param.u64 	%rd89, [_Z8raytraceP3VecPK6Sphereiii_param_1];
	cvta.to.global.u64 	%rd22, %rd89;
	ld.global.f32 	%f12, [%rd22+356];
	ld.global.f32 	%f13, [%rd22+360];
	ld.global.f32 	%f14, [%rd22+364];
	ld.global.f32 	%f358, [%rd22+352];
	mul.f32 	%f15, %f358, %f358;
	ld.global.f32 	%f16, [%rd22+312];
	ld.global.f32 	%f17, [%rd22+316];
	ld.global.f32 	%f18, [%rd22+320];
	ld.global.f32 	%f359, [%rd22+308];
	mul.f32 	%f19, %f359, %f359;
	ld.global.f32 	%f20, [%rd22+268];
	ld.global.f32 	%f21, [%rd22+272];
	ld.global.f32 	%f22, [%rd22+276];
	ld.global.f32 	%f360, [%rd22+264];
	mul.f32 	%f23, %f360, %f360;
	ld.global.f32 	%f24, [%rd22+224];
	ld.global.f32 	%f25, [%rd22+228];
	ld.global.f32 	%f26, [%rd22+232];
	ld.global.f32 	%f361, [%rd22+220];
	mul.f32 	%f27, %f361, %f361;
	ld.global.f32 	%f28, [%rd22+180];
	ld.global.f32 	%f29, [%rd22+184];
	ld.global.f32 	%f30, [%rd22+188];
	ld.global.f32 	%f362, [%rd22+176];
	mul.f32 	%f31, %f362, %f362;
	ld.global.f32 	%f32, [%rd22+136];
	ld.global.f32 	%f33, [%rd22+140];
	ld.global.f32 	%f34, [%rd22+144];
	ld.global.f32 	%f363, [%rd22+132];
	mul.f32 	%f35, %f363, %f363;
	ld.global.f32 	%f36, [%rd22+92];
	ld.global.f32 	%f37, [%rd22+96];
	ld.global.f32 	%f38, [%rd22+100];
	ld.global.f32 	%f364, [%rd22+88];
	mul.f32 	%f39, %f364, %f364;
	ld.global.f32 	%f40, [%rd22+48];
	ld.global.f32 	%f41, [%rd22+52];
	ld.global.f32 	%f42, [%rd22+56];
	ld.global.f32 	%f365, [%rd22+44];
	mul.f32 	%f43, %f365, %f365;
	ld.global.f32 	%f44, [%rd22+4];
	ld.global.f32 	%f45, [%rd22+8];
	ld.global.f32 	%f46, [%rd22+12];
	ld.global.f32 	%f366, [%rd22];
	mul.f32 	%f47, %f366, %f366;
	mov.f32 	%f1370, 0f00000000;
	mov.b32 	%r345, 0;
	mov.f32 	%f1371, %f1370;
	mov.f32 	%f1372, %f1370;
$L__BB0_3:
	shr.u32 	%r107, %r347, 6;
	xor.b32  	%r108, %r107, %r347;
	shl.b32 	%r109, %r108, 17;
	xor.b32  	%r110, %r109, %r108;
	shr.u32 	%r111, %r110, 9;
	xor.b32  	%r5, %r111, %r110;
	and.b32  	%r112, %r5, 8388607;
	or.b32  	%r113, %r112, 1065353216;
	mov.b32 	%f367, %r113;
	add.f32 	%f368, %f367, 0fBF800000;
	add.f32 	%f51, %f368, %f368;
	setp.lt.f32 	%p4, %f51, 0f3F800000;
	@%p4 bra 	$L__BB0_5;
	mov.f32 	%f369, 0f40000000;
	sub.f32 	%f370, %f369, %f51;
	sqrt.rn.f32 	%f371, %f370;
	mov.f32 	%f372, 0f3F800000;
	sub.f32 	%f1373, %f372, %f371;
	bra.uni 	$L__BB0_6;
$L__BB0_5:
	sqrt.rn.f32 	%f373, %f51;
	add.f32 	%f1373, %f373, 0fBF800000;
$L__BB0_6:
	shr.u32 	%r114, %r5, 6;
	xor.b32  	%r115, %r114, %r5;
	shl.b32 	%r116, %r115, 17;
	xor.b32  	%r117, %r116, %r115;
	shr.u32 	%r118, %r117, 9;
	xor.b32  	%r347, %r118, %r117;
	and.b32  	%r119, %r347, 8388607;
	or.b32  	%r120, %r119, 1065353216;
	mov.b32 	%f374, %r120;
	add.f32 	%f375, %f374, 0fBF800000;
	add.f32 	%f55, %f375, %f375;
	setp.lt.f32 	%p5, %f55, 0f3F800000;
	@%p5 bra 	$L__BB0_8;
	mov.f32 	%f376, 0f40000000;
	sub.f32 	%f377, %f376, %f55;
	sqrt.rn.f32 	%f378, %f377;
	mov.f32 	%f379, 0f3F800000;
	sub.f32 	%f1374, %f379, %f378;
	bra.uni 	$L__BB0_9;
$L__BB0_8:
	sqrt.rn.f32 	%f380, %f55;
	add.f32 	%f1374, %f380, 0fBF800000;
$L__BB0_9:
	ld.param.u32 	%r340, [_Z8raytraceP3VecPK6Sphereiii_param_3];
	ld.param.u32 	%r338, [_Z8raytraceP3VecPK6Sphereiii_param_2];
	cvt.f64.f32 	%fd9, %f1373;
	add.f64 	%fd10, %fd9, 0d3FE0000000000000;
	mov.u32 	%r122, %ctaid.x;
	mov.u32 	%r123, %ntid.x;
	mov.u32 	%r124, %tid.x;
	mad.lo.s32 	%r125, %r122, %r123, %r124;
	cvt.rn.f64.s32 	%fd11, %r125;
	fma.rn.f64 	%fd12, %fd10, 0d3FE0000000000000, %fd11;
	cvt.rn.f64.s32 	%fd13, %r338;
	div.rn.f64 	%fd14, %fd12, %fd13;
	add.f64 	%fd15, %fd14, 0dBFE0000000000000;
	cvt.rn.f32.f64 	%f383, %fd15;
	cvt.f64.f32 	%fd16, %f1374;
	add.f64 	%fd17, %fd64, %fd16;
	mov.u32 	%r126, %ctaid.y;
	mov.u32 	%r127, %ntid.y;
	mov.u32 	%r128, %tid.y;
	mad.lo.s32 	%r129, %r126, %r127, %r128;
	cvt.rn.f64.u32 	%fd18, %r129;
	fma.rn.f64 	%fd19, %fd17, 0d3FE0000000000000, %fd18;
	cvt.rn.f64.s32 	%fd20, %r340;
	div.rn.f64 	%fd21, %fd19, %fd20;
	add.f64 	%fd22, %fd21, 0dBFE0000000000000;
	cvt.rn.f32.f64 	%f384, %fd22;
	mul.f32 	%f385, %f2, %f384;
	mul.f32 	%f386, %f3, %f384;
	mul.f32 	%f387, %f4, %f384;
	fma.rn.f32 	%f388, %f1, %f383, %f385;
	fma.rn.f32 	%f389, %f383, 0f00000000, %f386;
	fma.rn.f32 	%f390, %f383, 0f00000000, %f387;
	add.f32 	%f391, %f388, 0f00000000;
	add.f32 	%f392, %f389, 0fBD2E6169;
	add.f32 	%f393, %f390, 0fBF7FC494;
	fma.rn.f32 	%f1381, %f391, 0f430C0000, 0f42480000;
	fma.rn.f32 	%f1382, %f392, 0f430C0000, 0f42500000;
	fma.rn.f32 	%f1383, %f393, 0f430C0000, 0f4393CCCD;
	mul.f32 	%f394, %f392, %f392;
	fma.rn.f32 	%f395, %f391, %f391, %f394;
	fma.rn.f32 	%f396, %f393, %f393, %f395;
	sqrt.rn.f32 	%f397, %f396;
	rcp.rn.f32 	%f398, %f397;
	mul.f32 	%f1384, %f398, %f391;
	mul.f32 	%f1385, %f398, %f392;
	mul.f32 	%f1386, %f398, %f393;
	mov.b32 	%r348, 0;
	mov.f32 	%f1378, 0f00000000;
	mov.f32 	%f1375, 0f3F800000;
	mov.f32 	%f1376, %f1375;
	mov.f32 	%f1377, %f1375;
	mov.f32 	%f1379, %f1378;
	mov.f32 	%f1380, %f1378;
	mov.u32 	%r349, %r348;
$L__BB0_10:
	mov.f32 	%f76, %f1386;
	mov.f32 	%f75, %f1385;
	mov.f32 	%f74, %f1384;
	sub.f32 	%f400, %f12, %f1381;
	sub.f32 	%f401, %f13, %f1382;
	sub.f32 	%f402, %f14, %f1383;
	mul.f32 	%f403, %f75, %f401;
	fma.rn.f32 	%f404, %f74, %f400, %f403;
	fma.rn.f32 	%f405, %f76, %f402, %f404;
	mul.f32 	%f406, %f405, %f405;
	mul.f32 	%f407, %f401, %f401;
	fma.rn.f32 	%f408, %f400, %f400, %f407;
	fma.rn.f32 	%f409, %f402, %f402, %f408;
	sub.f32 	%f410, %f406, %f409;
	add.f32 	%f411, %f15, %f410;
	setp.lt.f32 	%p6, %f411, 0f00000000;
	mov.f32 	%f1387, 0f00000000;
	@%p6 bra 	$L__BB0_12;
	sqrt.rn.f32 	%f424, %f411;
	sub.f32 	%f425, %f405, %f424;
	setp.gt.f32 	%p7, %f425, 0f3C75C28F;
	add.f32 	%f426, %f405, %f424;
	setp.gt.f32 	%p8, %f426, 0f3C75C28F;
	selp.f32 	%f427, %f426, 0f00000000, %p8;
	selp.f32 	%f1387, %f425, %f427, %p7;
$L__BB0_12:
	sub.f32 	%f429, %f16, %f1381;
	sub.f32 	%f430, %f17, %f1382;
	sub.f32 	%f431, %f18, %f1383;
	mul.f32 	%f432, %f75, %f430;
	fma.rn.f32 	%f433, %f74, %f429, %f432;
	fma.rn.f32 	%f434, %f76, %f431, %f433;
	mul.f32 	%f435, %f434, %f434;
	mul.f32 	%f436, %f430, %f430;
	fma.rn.f32 	%f437, %f429, %f429, %f436;
	fma.rn.f32 	%f438, %f431, %f431, %f437;
	sub.f32 	%f439, %f435, %f438;
	add.f32 	%f440, %f19, %f439;
	setp.lt.f32 	%p9, %f440, 0f00000000;
	mov.f32 	%f1388, 0f00000000;
	@%p9 bra 	$L__BB0_14;
	mul.f32 	%f448, %f430, %f430;
	fma.rn.f32 	%f449, %f429, %f429, %f448;
	fma.rn.f32 	%f450, %f431, %f431, %f449;
	sub.f32 	%f451, %f435, %f450;
	add.f32 	%f452, %f19, %f451;
	sqrt.rn.f32 	%f453, %f452;
	sub.f32 	%f454, %f434, %f453;
	setp.gt.f32 	%p10, %f454, 0f3C75C28F;
	add.f32 	%f455, %f434, %f453;
	setp.gt.f32 	%p11, %f455, 0f3C75C28F;
	selp.f32 	%f456, %f455, 0f00000000, %p11;
	selp.f32 	%f1388, %f454, %f456, %p10;
$L__BB0_14:
	setp.lt.f32 	%p12, %f1387, 0f60AD78EC;
	setp.neu.f32 	%p13, %f1387, 0f00000000;
	and.pred  	%p14, %p13, %p12;
	selp.f32 	%f458, %f1387, 0f60AD78EC, %p14;
	setp.neu.f32 	%p15, %f1388, 0f00000000;
	setp.lt.f32 	%p16, %f1388, %f458;
	and.pred  	%p17, %p15, %p16;
	selp.b32 	%r130, 8, %r348, %p14;
	selp.b32 	%r10, 7, %r130, %p17;
	selp.f32 	%f81, %f1388, %f458, %p17;
	sub.f32 	%f460, %f20, %f1381;
	sub.f32 	%f461, %f21, %f1382;
	sub.f32 	%f462, %f22, %f1383;
	mul.f32 	%f463, %f75, %f461;
	fma.rn.f32 	%f464, %f74, %f460, %f463;
	fma.rn.f32 	%f465, %f76, %f462, %f464;
	mul.f32 	%f466, %f465, %f465;
	mul.f32 	%f467, %f461, %f461;
	fma.rn.f32 	%f468, %f460, %f460, %f467;
	fma.rn.f32 	%f469, %f462, %f462, %f468;
	sub.f32 	%f470, %f466, %f469;
	add.f32 	%f471, %f23, %f470;
	setp.lt.f32 	%p18, %f471, 0f00000000;
	mov.f32 	%f1389, 0f00000000;
	@%p18 bra 	$L__BB0_16;
	mul.f32 	%f479, %f461, %f461;
	fma.rn.f32 	%f480, %f460, %f460, %f479;
	fma.rn.f32 	%f481, %f462, %f462, %f480;
	sub.f32 	%f482, %f466, %f481;
	add.f32 	%f483, %f23, %f482;
	sqrt.rn.f32 	%f484, %f483;
	sub.f32 	%f485, %f465, %f484;
	setp.gt.f32 	%p19, %f485, 0f3C75C28F;
	add.f32 	%f486, %f465, %f484;
	setp.gt.f32 	%p20, %f486, 0f3C75C28F;
	selp.f32 	%f487, %f486, 0f00000000, %p20;
	selp.f32 	%f1389, %f485, %f487, %p19;
$L__BB0_16:
	setp.neu.f32 	%p21, %f1389, 0f00000000;
	setp.lt.f32 	%p22, %f1389, %f81;
	and.pred  	%p23, %p21, %p22;
	selp.b32 	%r11, 6, %r10, %p23;
	selp.f32 	%f84, %f1389, %f81, %p23;
	sub.f32 	%f489, %f24, %f1381;
	sub.f32 	%f490, %f25, %f1382;
	sub.f32 	%f491, %f26, %f1383;
	mul.f32 	%f492, %f75, %f490;
	fma.rn.f32 	%f493, %f74, %f489, %f492;
	fma.rn.f32 	%f494, %f76, %f491, %f493;
	mul.f32 	%f495, %f494, %f494;
	mul.f32 	%f496, %f490, %f490;
	fma.rn.f32 	%f497, %f489, %f489, %f496;
	fma.rn.f32 	%f498, %f491, %f491, %f497;
	sub.f32 	%f499, %f495, %f498;
	add.f32 	%f500, %f27, %f499;
	setp.lt.f32 	%p24, %f500, 0f00000000;
	mov.f32 	%f1390, 0f00000000;
	@%p24 bra 	$L__BB0_18;
	mul.f32 	%f508, %f490, %f490;
	fma.rn.f32 	%f509, %f489, %f489, %f508;
	fma.rn.f32 	%f510, %f491, %f491, %f509;
	sub.f32 	%f511, %f495, %f510;
	add.f32 	%f512, %f27, %f511;
	sqrt.rn.f32 	%f513, %f512;
	sub.f32 	%f514, %f494, %f513;
	setp.gt.f32 	%p25, %f514, 0f3C75C28F;
	add.f32 	%f515, %f494, %f513;
	setp.gt.f32 	%p26, %f515, 0f3C75C28F;
	selp.f32 	%f516, %f515, 0f00000000, %p26;
	selp.f32 	%f1390, %f514, %f516, %p25;
$L__BB0_18:
	setp.neu.f32 	%p27, %f1390, 0f00000000;
	setp.lt.f32 	%p28, %f1390, %f84;
	and.pred  	%p29, %p27, %p28;
	selp.b32 	%r12, 5, %r11, %p29;
	selp.f32 	%f87, %f1390, %f84, %p29;
	sub.f32 	%f518, %f28, %f1381;
	sub.f32 	%f519, %f29, %f1382;
	sub.f32 	%f520, %f30, %f1383;
	mul.f32 	%f521, %f75, %f519;
	fma.rn.f32 	%f522, %f74, %f518, %f521;
	fma.rn.f32 	%f523, %f76, %f520, %f522;
	mul.f32 	%f524, %f523, %f523;
	mul.f32 	%f525, %f519, %f519;
	fma.rn.f32 	%f526, %f518, %f518, %f525;
	fma.rn.f32 	%f527, %f520, %f520, %f526;
	sub.f32 	%f528, %f524, %f527;
	add.f32 	%f529, %f31, %f528;
	setp.lt.f32 	%p30, %f529, 0f00000000;
	mov.f32 	%f1391, 0f00000000;
	@%p30 bra 	$L__BB0_20;
	mul.f32 	%f537, %f519, %f519;
	fma.rn.f32 	%f538, %f518, %f518, %f537;
	fma.rn.f32 	%f539, %f520, %f520, %f538;
	sub.f32 	%f540, %f524, %f539;
	add.f32 	%f541, %f31, %f540;
	sqrt.rn.f32 	%f542, %f541;
	sub.f32 	%f543, %f523, %f542;
	setp.gt.f32 	%p31, %f543, 0f3C75C28F;
	add.f32 	%f544, %f523, %f542;
	setp.gt.f32 	%p32, %f544, 0f3C75C28F;
	selp.f32 	%f545, %f544, 0f00000000, %p32;
	selp.f32 	%f1391, %f543, %f545, %p31;
$L__BB0_20:
	setp.neu.f32 	%p33, %f1391, 0f00000000;
	setp.lt.f32 	%p34, %f1391, %f87;
	and.pred  	%p35, %p33, %p34;
	selp.b32 	%r13, 4, %r12, %p35;
	selp.f32 	%f90, %f1391, %f87, %p35;
	sub.f32 	%f547, %f32, %f1381;
	sub.f32 	%f548, %f33, %f1382;
	sub.f32 	%f549, %f34, %f1383;
	mul.f32 	%f550, %f75, %f548;
	fma.rn.f32 	%f551, %f74, %f547, %f550;
	fma.rn.f32 	%f552, %f76, %f549, %f551;
	mul.f32 	%f553, %f552, %f552;
	mul.f32 	%f554, %f548, %f548;
	fma.rn.f32 	%f555, %f547, %f547, %f554;
	fma.rn.f32 	%f556, %f549, %f549, %f555;
	sub.f32 	%f557, %f553, %f556;
	add.f32 	%f558, %f35, %f557;
	setp.lt.f32 	%p36, %f558, 0f00000000;
	mov.f32 	%f1392, 0f00000000;
	@%p36 bra 	$L__BB0_22;
	mul.f32 	%f566, %f548, %f548;
	fma.rn.f32 	%f567, %f547, %f547, %f566;
	fma.rn.f32 	%f568, %f549, %f549, %f567;
	sub.f32 	%f569, %f553, %f568;
	add.f32 	%f570, %f35, %f569;
	sqrt.rn.f32 	%f571, %f570;
	sub.f32 	%f572, %f552, %f571;
	setp.gt.f32 	%p37, %f572, 0f3C75C28F;
	add.f32 	%f573, %f552, %f571;
	setp.gt.f32 	%p38, %f573, 0f3C75C28F;
	selp.f32 	%f574, %f573, 0f00000000, %p38;
	selp.f32 	%f1392, %f572, %f574, %p37;
$L__BB0_22:
	setp.neu.f32 	%p39, %f1392, 0f00000000;
	setp.lt.f32 	%p40, %f1392, %f90;
	and.pred  	%p41, %p39, %p40;
	selp.b32 	%r14, 3, %r13, %p41;
	selp.f32 	%f93, %f1392, %f90, %p41;
	sub.f32 	%f576, %f36, %f1381;
	sub.f32 	%f577, %f37, %f1382;
	sub.f32 	%f578, %f38, %f1383;
	mul.f32 	%f579, %f75, %f577;
	fma.rn.f32 	%f580, %f74, %f576, %f579;
	fma.rn.f32 	%f581, %f76, %f578, %f580;
	mul.f32 	%f582, %f581, %f581;
	mul.f32 	%f583, %f577, %f577;
	fma.rn.f32 	%f584, %f576, %f576, %f583;
	fma.rn.f32 	%f585, %f578, %f578, %f584;
	sub.f32 	%f586, %f582, %f585;
	add.f32 	%f587, %f39, %f586;
	setp.lt.f32 	%p42, %f587, 0f00000000;
	mov.f32 	%f1393, 0f00000000;
	@%p42 bra 	$L__BB0_24;
	mul.f32 	%f595, %f577, %f577;
	fma.rn.f32 	%f596, %f576, %f576, %f595;
	fma.rn.f32 	%f597, %f578, %f578, %f596;
	sub.f32 	%f598, %f582, %f597;
	add.f32 	%f599, %f39, %f598;
	sqrt.rn.f32 	%f600, %f599;
	sub.f32 	%f601, %f581, %f600;
	setp.gt.f32 	%p43, %f601, 0f3C75C28F;
	add.f32 	%f602, %f581, %f600;
	setp.gt.f32 	%p44, %f602, 0f3C75C28F;
	selp.f32 	%f603, %f602, 0f00000000, %p44;
	selp.f32 	%f1393, %f601, %f603, %p43;
$L__BB0_24:
	setp.neu.f32 	%p45, %f1393, 0f00000000;
	setp.lt.f32 	%p46, %f1393, %f93;
	and.pred  	%p47, %p45, %p46;
	selp.b32 	%r15, 2, %r14, %p47;
	selp.f32 	%f96, %f1393, %f93, %p47;
	sub.f32 	%f605, %f40, %f1381;
	sub.f32 	%f606, %f41, %f1382;
	sub.f32 	%f607, %f42, %f1383;
	mul.f32 	%f608, %f75, %f606;
	fma.rn.f32 	%f609, %f74, %f605, %f608;
	fma.rn.f32 	%f610, %f76, %f607, %f609;
	mul.f32 	%f611, %f610, %f610;
	mul.f32 	%f612, %f606, %f606;
	fma.rn.f32 	%f613, %f605, %f605, %f612;
	fma.rn.f32 	%f614, %f607, %f607, %f613;
	sub.f32 	%f615, %f611, %f614;
	add.f32 	%f616, %f43, %f615;
	setp.lt.f32 	%p48, %f616, 0f00000000;
	mov.f32 	%f1394, 0f00000000;
	@%p48 bra 	$L__BB0_26;
	mul.f32 	%f624, %f606, %f606;
	fma.rn.f32 	%f625, %f605, %f605, %f624;
	fma.rn.f32 	%f626, %f607, %f607, %f625;
	sub.f32 	%f627, %f611, %f626;
	add.f32 	%f628, %f43, %f627;
	sqrt.rn.f32 	%f629, %f628;
	sub.f32 	%f630, %f610, %f629;
	setp.gt.f32 	%p49, %f630, 0f3C75C28F;
	add.f32 	%f631, %f610, %f629;
	setp.gt.f32 	%p50, %f631, 0f3C75C28F;
	selp.f32 	%f632, %f631, 0f00000000, %p50;
	selp.f32 	%f1394, %f630, %f632, %p49;
$L__BB0_26:
	setp.neu.f32 	%p51, %f1394, 0f00000000;
	setp.lt.f32 	%p52, %f1394, %f96;
	and.pred  	%p53, %p51, %p52;
	selp.b32 	%r16, 1, %r15, %p53;
	selp.f32 	%f99, %f1394, %f96, %p53;
	sub.f32 	%f634, %f44, %f1381;
	sub.f32 	%f635, %f45, %f1382;
	sub.f32 	%f636, %f46, %f1383;
	mul.f32 	%f637, %f75, %f635;
	fma.rn.f32 	%f638, %f74, %f634, %f637;
	fma.rn.f32 	%f639, %f76, %f636, %f638;
	mul.f32 	%f640, %f639, %f639;
	mul.f32 	%f641, %f635, %f635;
	fma.rn.f32 	%f642, %f634, %f634, %f641;
	fma.rn.f32 	%f643, %f636, %f636, %f642;
	sub.f32 	%f644, %f640, %f643;
	add.f32 	%f645, %f47, %f644;
	setp.lt.f32 	%p54, %f645, 0f00000000;
	mov.f32 	%f1395, 0f00000000;
	@%p54 bra 	$L__BB0_28;
	mul.f32 	%f653, %f635, %f635;
	fma.rn.f32 	%f654, %f634, %f634, %f653;
	fma.rn.f32 	%f655, %f636, %f636, %f654;
	sub.f32 	%f656, %f640, %f655;
	add.f32 	%f657, %f47, %f656;
	sqrt.rn.f32 	%f658, %f657;
	sub.f32 	%f659, %f639, %f658;
	setp.gt.f32 	%p55, %f659, 0f3C75C28F;
	add.f32 	%f660, %f639, %f658;
	setp.gt.f32 	%p56, %f660, 0f3C75C28F;
	selp.f32 	%f661, %f660, 0f00000000, %p56;
	selp.f32 	%f1395, %f659, %f661, %p55;
$L__BB0_28:
	setp.neu.f32 	%p57, %f1395, 0f00000000;
	setp.lt.f32 	%p58, %f1395, %f99;
	and.pred  	%p59, %p57, %p58;
	selp.b32 	%r348, 0, %r16, %p59;
	selp.f32 	%f102, %f1395, %f99, %p59;
	setp.geu.f32 	%p60, %f102, 0f60AD78EC;
	@%p60 bra 	$L__BB0_117;
	ld.param.u64 	%rd90, [_Z8raytraceP3VecPK6Sphereiii_param_1];
	cvta.to.global.u64 	%rd23, %rd90;
	mul.wide.u32 	%rd24, %r348, 44;
	add.s64 	%rd25, %rd23, %rd24;
	fma.rn.f32 	%f1381, %f74, %f102, %f1381;
	fma.rn.f32 	%f1382, %f75, %f102, %f1382;
	fma.rn.f32 	%f1383, %f76, %f102, %f1383;
	ld.global.f32 	%f662, [%rd25+4];
	sub.f32 	%f663, %f1381, %f662;
	ld.global.f32 	%f664, [%rd25+8];
	sub.f32 	%f665, %f1382, %f664;
	ld.global.f32 	%f666, [%rd25+12];
	sub.f32 	%f667, %f1383, %f666;
	mul.f32 	%f668, %f665, %f665;
	fma.rn.f32 	%f669, %f663, %f663, %f668;
	fma.rn.f32 	%f670, %f667, %f667, %f669;
	sqrt.rn.f32 	%f671, %f670;
	rcp.rn.f32 	%f672, %f671;
	mul.f32 	%f106, %f663, %f672;
	mul.f32 	%f107, %f665, %f672;
	mul.f32 	%f108, %f667, %f672;
	mul.f32 	%f673, %f75, %f107;
	fma.rn.f32 	%f674, %f74, %f106, %f673;
	fma.rn.f32 	%f675, %f76, %f108, %f674;
	setp.lt.f32 	%p61, %f675, 0f00000000;
	neg.f32 	%f676, %f106;
	neg.f32 	%f677, %f107;
	neg.f32 	%f678, %f108;
	selp.f32 	%f109, %f106, %f676, %p61;
	selp.f32 	%f110, %f107, %f677, %p61;
	selp.f32 	%f111, %f108, %f678, %p61;
	ld.global.f32 	%f1396, [%rd25+28];
	ld.global.f32 	%f1397, [%rd25+32];
	ld.global.f32 	%f1398, [%rd25+36];
	ld.global.f32 	%f679, [%rd25+16];
	ld.global.f32 	%f680, [%rd25+20];
	ld.global.f32 	%f681, [%rd25+24];
	fma.rn.f32 	%f1378, %f1375, %f679, %f1378;
	fma.rn.f32 	%f1379, %f1376, %f680, %f1379;
	fma.rn.f32 	%f1380, %f1377, %f681, %f1380;
	setp.lt.u32 	%p62, %r349, 5;
	@%p62 bra 	$L__BB0_32;
	shr.u32 	%r131, %r347, 6;
	xor.b32  	%r132, %r131, %r347;
	shl.b32 	%r133, %r132, 17;
	xor.b32  	%r134, %r133, %r132;
	shr.u32 	%r135, %r134, 9;
	xor.b32  	%r347, %r135, %r134;
	and.b32  	%r136, %r347, 8388607;
	or.b32  	%r137, %r136, 1065353216;
	mov.b32 	%f682, %r137;
	add.f32 	%f683, %f682, 0fBF800000;
	setp.gt.f32 	%p63, %f1396, %f1397;
	setp.gt.f32 	%p64, %f1396, %f1398;
	setp.gt.f32 	%p65, %f1397, %f1398;
	selp.f32 	%f684, %f1397, %f1398, %p65;
	selp.f32 	%f685, %f1396, %f684, %p64;
	selp.f32 	%f686, %f685, %f684, %p63;
	setp.geu.f32 	%p66, %f683, %f686;
	@%p66 bra 	$L__BB0_117;
	setp.gt.f32 	%p69, %f1397, %f1398;
	selp.f32 	%f687, %f1397, %f1398, %p69;
	selp.f32 	%f688, %f1396, %f687, %p64;
	selp.f32 	%f689, %f688, %f687, %p63;
	rcp.rn.f32 	%f690, %f689;
	mul.f32 	%f1396, %f1396, %f690;
	mul.f32 	%f1397, %f1397, %f690;
	mul.f32 	%f1398, %f1398, %f690;
$L__BB0_32:
	ld.param.u64 	%rd91, [_Z8raytraceP3VecPK6Sphereiii_param_1];
	add.s32 	%r349, %r349, 1;
	mul.f32 	%f1375, %f1375, %f1396;
	mul.f32 	%f1376, %f1376, %f1397;
	mul.f32 	%f1377, %f1377, %f1398;
	cvta.to.global.u64 	%rd26, %rd91;
	mul.wide.u32 	%rd27, %r348, 44;
	add.s64 	%rd28, %rd26, %rd27;
	ld.global.u32 	%r138, [%rd28+40];
	setp.eq.s32 	%p70, %r138, 0;
	@%p70 bra 	$L__BB0_42;
	setp.eq.s32 	%p71, %r138, 1;
	@%p71 bra 	$L__BB0_41;
	add.f32 	%f791, %f106, %f106;
	add.f32 	%f792, %f107, %f107;
	add.f32 	%f793, %f108, %f108;
	mul.f32 	%f794, %f75, %f107;
	fma.rn.f32 	%f795, %f74, %f106, %f794;
	fma.rn.f32 	%f796, %f76, %f108, %f795;
	mul.f32 	%f797, %f791, %f796;
	mul.f32 	%f798, %f792, %f796;
	mul.f32 	%f799, %f793, %f796;
	sub.f32 	%f1384, %f74, %f797;
	sub.f32 	%f1385, %f75, %f798;
	sub.f32 	%f1386, %f76, %f799;
	mul.f32 	%f800, %f107, %f110;
	fma.rn.f32 	%f801, %f106, %f109, %f800;
	fma.rn.f32 	%f130, %f108, %f111, %f801;
	setp.gt.f32 	%p89, %f130, 0f00000000;
	mul.f32 	%f802, %f75, %f110;
	fma.rn.f32 	%f803, %f74, %f109, %f802;
	fma.rn.f32 	%f131, %f76, %f111, %f803;
	selp.f32 	%f804, 0f3EE38E3A, 0f40100000, %p89;
	mul.f32 	%f805, %f131, %f131;
	mov.f32 	%f806, 0f3F800000;
	sub.f32 	%f807, %f806, %f805;
	mul.f32 	%f808, %f804, %f807;
	sub.f32 	%f809, %f806, %f808;
	setp.lt.f32 	%p90, %f809, 0f00000000;
	@%p90 bra 	$L__BB0_10;
	selp.f32 	%f810, 0f3F2AAAAB, 0f3FC00000, %p89;
	mul.f32 	%f811, %f74, %f810;
	mul.f32 	%f812, %f75, %f810;
	mul.f32 	%f813, %f76, %f810;
	selp.f32 	%f814, 0f3EE38E3A, 0f40100000, %p89;
	mul.f32 	%f815, %f131, %f131;
	mov.f32 	%f816, 0f3F800000;
	sub.f32 	%f817, %f816, %f815;
	mul.f32 	%f818, %f814, %f817;
	sub.f32 	%f819, %f816, %f818;
	sqrt.rn.f32 	%f820, %f819;
	fma.rn.f32 	%f821, %f131, %f810, %f820;
	neg.f32 	%f822, %f821;
	selp.f32 	%f823, %f821, %f822, %p89;
	mul.f32 	%f824, %f106, %f823;
	mul.f32 	%f825, %f107, %f823;
	mul.f32 	%f826, %f108, %f823;
	sub.f32 	%f827, %f811, %f824;
	sub.f32 	%f828, %f812, %f825;
	sub.f32 	%f829, %f813, %f826;
	mul.f32 	%f830, %f828, %f828;
	fma.rn.f32 	%f831, %f827, %f827, %f830;
	fma.rn.f32 	%f832, %f829, %f829, %f831;
	sqrt.rn.f32 	%f833, %f832;
	rcp.rn.f32 	%f834, %f833;
	mul.f32 	%f132, %f834, %f827;
	mul.f32 	%f133, %f834, %f828;
	mul.f32 	%f134, %f834, %f829;
	@%p89 bra 	$L__BB0_37;
	mul.f32 	%f835, %f107, %f133;
	fma.rn.f32 	%f836, %f106, %f132, %f835;
	fma.rn.f32 	%f1399, %f108, %f134, %f836;
	bra.uni 	$L__BB0_38;
$L__BB0_37:
	neg.f32 	%f1399, %f131;
$L__BB0_38:
	mov.f32 	%f837, 0f3F800000;
	sub.f32 	%f838, %f837, %f1399;
	mul.f32 	%f839, %f838, 0f3F75C28F;
	mul.f32 	%f840, %f838, %f839;
	mul.f32 	%f841, %f838, %f840;
	mul.f32 	%f842, %f838, %f841;
	fma.rn.f32 	%f138, %f838, %f842, 0f3D23D70A;
	cvt.f64.f32 	%fd30, %f138;
	fma.rn.f64 	%fd31, %fd30, 0d3FE0000000000000, 0d3FD0000000000000;
	cvt.rn.f32.f64 	%f843, %fd31;
	shr.u32 	%r215, %r347, 6;
	xor.b32  	%r216, %r215, %r347;
	shl.b32 	%r217, %r216, 17;
	xor.b32  	%r218, %r217, %r216;
	shr.u32 	%r219, %r218, 9;
	xor.b32  	%r347, %r219, %r218;
	and.b32  	%r220, %r347, 8388607;
	or.b32  	%r221, %r220, 1065353216;
	mov.b32 	%f844, %r221;
	add.f32 	%f845, %f844, 0fBF800000;
	setp.lt.f32 	%p92, %f845, %f843;
	@%p92 bra 	$L__BB0_40;
	mov.f32 	%f847, 0f3F800000;
	sub.f32 	%f848, %f847, %f843;
	sub.f32 	%f849, %f847, %f138;
	div.rn.f32 	%f850, %f849, %f848;
	mul.f32 	%f1375, %f1375, %f850;
	mul.f32 	%f1376, %f1376, %f850;
	mul.f32 	%f1377, %f1377, %f850;
	mov.f32 	%f1384, %f132;
	mov.f32 	%f1385, %f133;
	mov.f32 	%f1386, %f134;
	bra.uni 	$L__BB0_10;
$L__BB0_40:
	div.rn.f32 	%f852, %f138, %f843;
	mul.f32 	%f1375, %f1375, %f852;
	mul.f32 	%f1376, %f1376, %f852;
	mul.f32 	%f1377, %f1377, %f852;
	bra.uni 	$L__BB0_10;
$L__BB0_41:
	add.f32 	%f691, %f106, %f106;
	add.f32 	%f692, %f107, %f107;
	add.f32 	%f693, %f108, %f108;
	mul.f32 	%f694, %f75, %f107;
	fma.rn.f32 	%f695, %f74, %f106, %f694;
	fma.rn.f32 	%f696, %f76, %f108, %f695;
	mul.f32 	%f697, %f691, %f696;
	mul.f32 	%f698, %f692, %f696;
	mul.f32 	%f699, %f693, %f696;
	sub.f32 	%f1384, %f74, %f697;
	sub.f32 	%f1385, %f75, %f698;
	sub.f32 	%f1386, %f76, %f699;
	bra.uni 	$L__BB0_10;
$L__BB0_42:
	shr.u32 	%r139, %r347, 6;
	xor.b32  	%r140, %r139, %r347;
	shl.b32 	%r141, %r140, 17;
	xor.b32  	%r142, %r141, %r140;
	shr.u32 	%r143, %r142, 9;
	xor.b32  	%r144, %r143, %r142;
	and.b32  	%r145, %r144, 8388607;
	or.b32  	%r146, %r145, 1065353216;
	mov.b32 	%f700, %r146;
	add.f32 	%f701, %f700, 0fBF800000;
	cvt.f64.f32 	%fd23, %f701;
	mul.f64 	%fd24, %fd23, 0d401921FB54442D18;
	cvt.rn.f32.f64 	%f148, %fd24;
	shr.u32 	%r147, %r144, 6;
	xor.b32  	%r148, %r147, %r144;
	shl.b32 	%r149, %r148, 17;
	xor.b32  	%r150, %r149, %r148;
	shr.u32 	%r151, %r150, 9;
	xor.b32  	%r347, %r151, %r150;
	abs.f32 	%f702, %f109;
	cvt.f64.f32 	%fd25, %f702;
	setp.gt.f64 	%p72, %fd25, 0d3FB999999999999A;
	selp.f32 	%f703, 0f00000000, 0f3F800000, %p72;
	selp.f32 	%f704, 0f3F800000, 0f00000000, %p72;
	mul.f32 	%f705, %f111, %f704;
	mul.f32 	%f706, %f110, 0f00000000;
	sub.f32 	%f707, %f705, %f706;
	mul.f32 	%f708, %f109, 0f00000000;
	mul.f32 	%f709, %f111, %f703;
	sub.f32 	%f710, %f708, %f709;
	mul.f32 	%f711, %f110, %f703;
	mul.f32 	%f712, %f109, %f704;
	sub.f32 	%f713, %f711, %f712;
	mul.f32 	%f714, %f710, %f710;
	fma.rn.f32 	%f715, %f707, %f707, %f714;
	fma.rn.f32 	%f716, %f713, %f713, %f715;
	sqrt.rn.f32 	%f717, %f716;
	rcp.rn.f32 	%f718, %f717;
	mul.f32 	%f149, %f707, %f718;
	mul.f32 	%f150, %f710, %f718;
	mul.f32 	%f151, %f713, %f718;
	mul.f32 	%f719, %f148, 0f3F22F983;
	cvt.rni.s32.f32 	%r358, %f719;
	cvt.rn.f32.s32 	%f720, %r358;
	fma.rn.f32 	%f721, %f720, 0fBFC90FDA, %f148;
	fma.rn.f32 	%f722, %f720, 0fB3A22168, %f721;
	fma.rn.f32 	%f1401, %f720, 0fA7C234C5, %f722;
	abs.f32 	%f723, %f148;
	setp.ltu.f32 	%p73, %f723, 0f47CE4780;
	mov.u32 	%r354, %r358;
	mov.f32 	%f1400, %f1401;
	@%p73 bra 	$L__BB0_50;
	setp.eq.f32 	%p74, %f723, 0f7F800000;
	@%p74 bra 	$L__BB0_49;
	mov.b64 	%rd97, 0;
	mov.b32 	%r351, 0;
	mov.u64 	%rd95, __cudart_i2opi_f;
	mov.u64 	%rd96, %rd2;
$L__BB0_45:
	.pragma "nounroll";
	ld.global.nc.u32 	%r153, [%rd95];
	mov.b32 	%r154, %f148;
	shl.b32 	%r155, %r154, 8;
	or.b32  	%r156, %r155, -2147483648;
	mad.wide.u32 	%rd31, %r153, %r156, %rd97;
	shr.u64 	%rd97, %rd31, 32;
	st.local.u32 	[%rd96], %rd31;
	add.s32 	%r351, %r351, 1;
	add.s64 	%rd96, %rd96, 4;
	add.s64 	%rd95, %rd95, 4;
	setp.ne.s32 	%p75, %r351, 6;
	@%p75 bra 	$L__BB0_45;
	mov.b32 	%r157, %f148;
	shr.u32 	%r158, %r157, 23;
	st.local.u32 	[%rd2+24], %rd97;
	and.b32  	%r159, %r158, 31;
	and.b32  	%r160, %r158, 224;
	add.s32 	%r161, %r160, -128;
	shr.u32 	%r162, %r161, 5;
	mul.wide.u32 	%rd32, %r162, 4;
	sub.s64 	%rd33, %rd2, %rd32;
	ld.local.u32 	%r352, [%rd33+24];
	ld.local.u32 	%r353, [%rd33+20];
	setp.eq.s32 	%p76, %r159, 0;
	@%p76 bra 	$L__BB0_48;
	mov.b32 	%r163, %f148;
	shr.u32 	%r164, %r163, 23;
	and.b32  	%r165, %r164, 31;
	shf.l.wrap.b32 	%r352, %r353, %r352, %r165;
	and.b32  	%r166, %r164, 224;
	add.s32 	%r167, %r166, -128;
	shr.u32 	%r168, %r167, 5;
	mul.wide.u32 	%rd34, %r168, 4;
	sub.s64 	%rd35, %rd2, %rd34;
	ld.local.u32 	%r169, [%rd35+16];
	shf.l.wrap.b32 	%r353, %r169, %r353, %r165;
$L__BB0_48:
	shr.u32 	%r170, %r352, 30;
	shf.l.wrap.b32 	%r171, %r353, %r352, 2;
	shl.b32 	%r172, %r353, 2;
	shr.u32 	%r173, %r171, 31;
	add.s32 	%r174, %r173, %r170;
	neg.s32 	%r175, %r174;
	mov.b32 	%r176, %f148;
	setp.lt.s32 	%p77, %r176, 0;
	selp.b32 	%r354, %r175, %r174, %p77;
	xor.b32  	%r177, %r171, %r176;
	shr.s32 	%r178, %r171, 31;
	xor.b32  	%r179, %r178, %r171;
	xor.b32  	%r180, %r178, %r172;
	cvt.u64.u32 	%rd36, %r179;
	shl.b64 	%rd37, %rd36, 32;
	cvt.u64.u32 	%rd38, %r180;
	or.b64  	%rd39, %rd37, %rd38;
	cvt.rn.f64.s64 	%fd26, %rd39;
	mul.f64 	%fd27, %fd26, 0d3BF921FB54442D19;
	cvt.rn.f32.f64 	%f725, %fd27;
	neg.f32 	%f726, %f725;
	setp.lt.s32 	%p78, %r177, 0;
	selp.f32 	%f1400, %f726, %f725, %p78;
	bra.uni 	$L__BB0_50;
$L__BB0_49:
	mov.f32 	%f727, 0f00000000;
	mul.rn.f32 	%f1400, %f148, %f727;
	mov.b32 	%r354, 0;
$L__BB0_50:
	abs.f32 	%f728, %f148;
	setp.ltu.f32 	%p79, %f728, 0f47CE4780;
	add.s32 	%r182, %r354, 1;
	mul.rn.f32 	%f729, %f1400, %f1400;
	and.b32  	%r183, %r354, 1;
	setp.eq.b32 	%p80, %r183, 1;
	selp.f32 	%f730, %f1400, 0f3F800000, %p80;
	fma.rn.f32 	%f731, %f729, %f730, 0f00000000;
	fma.rn.f32 	%f732, %f729, 0f37CBAC00, 0fBAB607ED;
	selp.f32 	%f733, 0fB94D4153, %f732, %p80;
	selp.f32 	%f734, 0f3C0885E4, 0f3D2AAABB, %p80;
	fma.rn.f32 	%f735, %f733, %f729, %f734;
	selp.f32 	%f736, 0fBE2AAAA8, 0fBEFFFFFF, %p80;
	fma.rn.f32 	%f737, %f735, %f729, %f736;
	fma.rn.f32 	%f738, %f737, %f731, %f730;
	and.b32  	%r184, %r182, 2;
	setp.eq.s32 	%p81, %r184, 0;
	mov.f32 	%f739, 0f00000000;
	sub.f32 	%f740, %f739, %f738;
	selp.f32 	%f741, %f738, %f740, %p81;
	mul.f32 	%f156, %f149, %f741;
	mul.f32 	%f157, %f150, %f741;
	mul.f32 	%f158, %f151, %f741;
	@%p79 bra 	$L__BB0_58;
	setp.eq.f32 	%p82, %f728, 0f7F800000;
	@%p82 bra 	$L__BB0_57;
	mov.b32 	%r34, %f148;
	mov.b64 	%rd98, 0;
	mov.b32 	%r355, 0;
$L__BB0_53:
	.pragma "nounroll";
	mul.wide.u32 	%rd41, %r355, 4;
	mov.u64 	%rd42, __cudart_i2opi_f;
	add.s64 	%rd43, %rd42, %rd41;
	ld.global.nc.u32 	%r186, [%rd43];
	shl.b32 	%r187, %r34, 8;
	or.b32  	%r188, %r187, -2147483648;
	mad.wide.u32 	%rd44, %r186, %r188, %rd98;
	shr.u64 	%rd98, %rd44, 32;
	add.s64 	%rd45, %rd1, %rd41;
	st.local.u32 	[%rd45], %rd44;
	add.s32 	%r355, %r355, 1;
	setp.ne.s32 	%p83, %r355, 6;
	@%p83 bra 	$L__BB0_53;
	shr.u32 	%r189, %r34, 23;
	st.local.u32 	[%rd1+24], %rd98;
	and.b32  	%r190, %r189, 31;
	and.b32  	%r191, %r189, 224;
	add.s32 	%r192, %r191, -128;
	shr.u32 	%r193, %r192, 5;
	mul.wide.u32 	%rd46, %r193, 4;
	sub.s64 	%rd47, %rd1, %rd46;
	ld.local.u32 	%r356, [%rd47+24];
	ld.local.u32 	%r357, [%rd47+20];
	setp.eq.s32 	%p84, %r190, 0;
	@%p84 bra 	$L__BB0_56;
	shr.u32 	%r194, %r34, 23;
	and.b32  	%r195, %r194, 31;
	shf.l.wrap.b32 	%r356, %r357, %r356, %r195;
	and.b32  	%r196, %r194, 224;
	add.s32 	%r197, %r196, -128;
	shr.u32 	%r198, %r197, 5;
	mul.wide.u32 	%rd48, %r198, 4;
	sub.s64 	%rd49, %rd1, %rd48;
	ld.local.u32 	%r199, [%rd49+16];
	shf.l.wrap.b32 	%r357, %r199, %r357, %r195;
$L__BB0_56:
	shr.u32 	%r200, %r356, 30;
	shf.l.wrap.b32 	%r201, %r357, %r356, 2;
	shl.b32 	%r202, %r357, 2;
	shr.u32 	%r203, %r201, 31;
	add.s32 	%r204, %r203, %r200;
	neg.s32 	%r205, %r204;
	setp.lt.s32 	%p85, %r34, 0;
	selp.b32 	%r358, %r205, %r204, %p85;
	xor.b32  	%r206, %r201, %r34;
	shr.s32 	%r207, %r201, 31;
	xor.b32  	%r208, %r207, %r201;
	xor.b32  	%r209, %r207, %r202;
	cvt.u64.u32 	%rd50, %r208;
	shl.b64 	%rd51, %rd50, 32;
	cvt.u64.u32 	%rd52, %r209;
	or.b64  	%rd53, %rd51, %rd52;
	cvt.rn.f64.s64 	%fd28, %rd53;
	mul.f64 	%fd29, %fd28, 0d3BF921FB54442D19;
	cvt.rn.f32.f64 	%f743, %fd29;
	neg.f32 	%f744, %f743;
	setp.lt.s32 	%p86, %r206, 0;
	selp.f32 	%f1401, %f744, %f743, %p86;
	bra.uni 	$L__BB0_58;
$L__BB0_57:
	mov.f32 	%f745, 0f00000000;
	mul.rn.f32 	%f1401, %f148, %f745;
	mov.b32 	%r358, 0;
$L__BB0_58:
	and.b32  	%r211, %r347, 8388607;
	or.b32  	%r212, %r211, 1065353216;
	mov.b32 	%f746, %r212;
	add.f32 	%f747, %f746, 0fBF800000;
	sqrt.rn.f32 	%f748, %f747;
	mul.rn.f32 	%f749, %f1401, %f1401;
	and.b32  	%r213, %r358, 1;
	setp.eq.b32 	%p87, %r213, 1;
	selp.f32 	%f750, 0f3F800000, %f1401, %p87;
	fma.rn.f32 	%f751, %f749, %f750, 0f00000000;
	fma.rn.f32 	%f752, %f749, 0f37CBAC00, 0fBAB607ED;
	selp.f32 	%f753, %f752, 0fB94D4153, %p87;
	selp.f32 	%f754, 0f3D2AAABB, 0f3C0885E4, %p87;
	fma.rn.f32 	%f755, %f753, %f749, %f754;
	selp.f32 	%f756, 0fBEFFFFFF, 0fBE2AAAA8, %p87;
	fma.rn.f32 	%f757, %f755, %f749, %f756;
	fma.rn.f32 	%f758, %f757, %f751, %f750;
	and.b32  	%r214, %r358, 2;
	setp.eq.s32 	%p88, %r214, 0;
	mov.f32 	%f759, 0f00000000;
	sub.f32 	%f760, %f759, %f758;
	selp.f32 	%f761, %f758, %f760, %p88;
	mul.f32 	%f762, %f111, %f150;
	mul.f32 	%f763, %f110, %f151;
	sub.f32 	%f764, %f763, %f762;
	mul.f32 	%f765, %f764, %f761;
	mul.f32 	%f766, %f109, %f151;
	mul.f32 	%f767, %f111, %f149;
	sub.f32 	%f768, %f767, %f766;
	mul.f32 	%f769, %f768, %f761;
	mul.f32 	%f770, %f110, %f149;
	mul.f32 	%f771, %f109, %f150;
	sub.f32 	%f772, %f771, %f770;
	mul.f32 	%f773, %f772, %f761;
	mul.f32 	%f774, %f748, %f765;
	mul.f32 	%f775, %f748, %f769;
	mul.f32 	%f776, %f748, %f773;
	fma.rn.f32 	%f777, %f748, %f156, %f774;
	fma.rn.f32 	%f778, %f748, %f157, %f775;
	fma.rn.f32 	%f779, %f748, %f158, %f776;
	mov.f32 	%f780, 0f3F800000;
	sub.f32 	%f781, %f780, %f747;
	sqrt.rn.f32 	%f782, %f781;
	fma.rn.f32 	%f783, %f109, %f782, %f777;
	fma.rn.f32 	%f784, %f110, %f782, %f778;
	fma.rn.f32 	%f785, %f111, %f782, %f779;
	mul.f32 	%f786, %f784, %f784;
	fma.rn.f32 	%f787, %f783, %f783, %f786;
	fma.rn.f32 	%f788, %f785, %f785, %f787;
	sqrt.rn.f32 	%f789, %f788;
	rcp.rn.f32 	%f790, %f789;
	mul.f32 	%f1384, %f790, %f783;
	mul.f32 	%f1385, %f790, %f784;
	mul.f32 	%f1386, %f790, %f785;
	bra.uni 	$L__BB0_10;
$L__BB0_59:
	shr.u32 	%r223, %r347, 6;
	xor.b32  	%r224, %r223, %r347;
	shl.b32 	%r225, %r224, 17;
	xor.b32  	%r226, %r225, %r224;
	shr.u32 	%r227, %r226, 9;
	xor.b32  	%r49, %r227, %r226;
	and.b32  	%r228, %r49, 8388607;
	or.b32  	%r229, %r228, 1065353216;
	mov.b32 	%f872, %r229;
	add.f32 	%f873, %f872, 0fBF800000;
	add.f32 	%f174, %f873, %f873;
	setp.lt.f32 	%p100, %f174, 0f3F800000;
	@%p100 bra 	$L__BB0_61;
	mov.f32 	%f874, 0f40000000;
	sub.f32 	%f875, %f874, %f174;
	sqrt.rn.f32 	%f876, %f875;
	mov.f32 	%f877, 0f3F800000;
	sub.f32 	%f1408, %f877, %f876;
	bra.uni 	$L__BB0_62;
$L__BB0_61:
	sqrt.rn.f32 	%f878, %f174;
	add.f32 	%f1408, %f878, 0fBF800000;
$L__BB0_62:
	shr.u32 	%r230, %r49, 6;
	xor.b32  	%r231, %r230, %r49;
	shl.b32 	%r232, %r231, 17;
	xor.b32  	%r233, %r232, %r231;
	shr.u32 	%r234, %r233, 9;
	xor.b32  	%r347, %r234, %r233;
	and.b32  	%r235, %r347, 8388607;
	or.b32  	%r236, %r235, 1065353216;
	mov.b32 	%f879, %r236;
	add.f32 	%f880, %f879, 0fBF800000;
	add.f32 	%f178, %f880, %f880;
	setp.lt.f32 	%p101, %f178, 0f3F800000;
	@%p101 bra 	$L__BB0_64;
	mov.f32 	%f881, 0f40000000;
	sub.f32 	%f882, %f881, %f178;
	sqrt.rn.f32 	%f883, %f882;
	mov.f32 	%f884, 0f3F800000;
	sub.f32 	%f1409, %f884, %f883;
	bra.uni 	$L__BB0_65;
$L__BB0_64:
	sqrt.rn.f32 	%f885, %f178;
	add.f32 	%f1409, %f885, 0fBF800000;
$L__BB0_65:
	ld.param.u32 	%r341, [_Z8raytraceP3VecPK6Sphereiii_param_3];
	ld.param.u32 	%r339, [_Z8raytraceP3VecPK6Sphereiii_param_2];
	cvt.f64.f32 	%fd36, %f1408;
	add.f64 	%fd37, %fd36, 0d3FF8000000000000;
	mov.u32 	%r238, %ctaid.x;
	mov.u32 	%r239, %ntid.x;
	mov.u32 	%r240, %tid.x;
	mad.lo.s32 	%r241, %r238, %r239, %r240;
	cvt.rn.f64.s32 	%fd38, %r241;
	fma.rn.f64 	%fd39, %fd37, 0d3FE0000000000000, %fd38;
	cvt.rn.f64.s32 	%fd40, %r339;
	div.rn.f64 	%fd41, %fd39, %fd40;
	add.f64 	%fd42, %fd41, 0dBFE0000000000000;
	cvt.rn.f32.f64 	%f888, %fd42;
	cvt.f64.f32 	%fd43, %f1409;
	add.f64 	%fd44, %fd64, %fd43;
	mov.u32 	%r242, %ctaid.y;
	mov.u32 	%r243, %ntid.y;
	mov.u32 	%r244, %tid.y;
	mad.lo.s32 	%r245, %r242, %r243, %r244;
	cvt.rn.f64.u32 	%fd45, %r245;
	fma.rn.f64 	%fd46, %fd44, 0d3FE0000000000000, %fd45;
	cvt.rn.f64.s32 	%fd47, %r341;
	div.rn.f64 	%fd48, %fd46, %fd47;
	add.f64 	%fd49, %fd48, 0dBFE0000000000000;
	cvt.rn.f32.f64 	%f889, %fd49;
	mul.f32 	%f890, %f2, %f889;
	mul.f32 	%f891, %f3, %f889;
	mul.f32 	%f892, %f4, %f889;
	fma.rn.f32 	%f893, %f1, %f888, %f890;
	fma.rn.f32 	%f894, %f888, 0f00000000, %f891;
	fma.rn.f32 	%f895, %f888, 0f00000000, %f892;
	add.f32 	%f896, %f893, 0f00000000;
	add.f32 	%f897, %f894, 0fBD2E6169;
	add.f32 	%f898, %f895, 0fBF7FC494;
	fma.rn.f32 	%f1416, %f896, 0f430C0000, 0f42480000;
	fma.rn.f32 	%f1417, %f897, 0f430C0000, 0f42500000;
	fma.rn.f32 	%f1418, %f898, 0f430C0000, 0f4393CCCD;
	mul.f32 	%f899, %f897, %f897;
	fma.rn.f32 	%f900, %f896, %f896, %f899;
	fma.rn.f32 	%f901, %f898, %f898, %f900;
	sqrt.rn.f32 	%f902, %f901;
	rcp.rn.f32 	%f903, %f902;
	mul.f32 	%f1419, %f903, %f896;
	mul.f32 	%f1420, %f903, %f897;
	mul.f32 	%f1421, %f903, %f898;
	mov.b32 	%r363, 0;
	mov.f32 	%f1413, 0f00000000;
	mov.f32 	%f1410, 0f3F800000;
	mov.f32 	%f1411, %f1410;
	mov.f32 	%f1412, %f1410;
	mov.f32 	%f1414, %f1413;
	mov.f32 	%f1415, %f1413;
	mov.u32 	%r364, %r363;
$L__BB0_66:
	mov.f32 	%f199, %f1421;
	mov.f32 	%f198, %f1420;
	mov.f32 	%f197, %f1419;
	sub.f32 	%f905, %f300, %f1416;
	sub.f32 	%f906, %f301, %f1417;
	sub.f32 	%f907, %f302, %f1418;
	mul.f32 	%f908, %f198, %f906;
	fma.rn.f32 	%f909, %f197, %f905, %f908;
	fma.rn.f32 	%f910, %f199, %f907, %f909;
	mul.f32 	%f911, %f910, %f910;
	mul.f32 	%f912, %f906, %f906;
	fma.rn.f32 	%f913, %f905, %f905, %f912;
	fma.rn.f32 	%f914, %f907, %f907, %f913;
	sub.f32 	%f915, %f911, %f914;
	add.f32 	%f916, %f303, %f915;
	setp.lt.f32 	%p102, %f916, 0f00000000;
	mov.f32 	%f1422, 0f00000000;
	@%p102 bra 	$L__BB0_68;
	sqrt.rn.f32 	%f929, %f916;
	sub.f32 	%f930, %f910, %f929;
	setp.gt.f32 	%p103, %f930, 0f3C75C28F;
	add.f32 	%f931, %f910, %f929;
	setp.gt.f32 	%p104, %f931, 0f3C75C28F;
	selp.f32 	%f932, %f931, 0f00000000, %p104;
	selp.f32 	%f1422, %f930, %f932, %p103;
$L__BB0_68:
	sub.f32 	%f934, %f304, %f1416;
	sub.f32 	%f935, %f305, %f1417;
	sub.f32 	%f936, %f306, %f1418;
	mul.f32 	%f937, %f198, %f935;
	fma.rn.f32 	%f938, %f197, %f934, %f937;
	fma.rn.f32 	%f939, %f199, %f936, %f938;
	mul.f32 	%f940, %f939, %f939;
	mul.f32 	%f941, %f935, %f935;
	fma.rn.f32 	%f942, %f934, %f934, %f941;
	fma.rn.f32 	%f943, %f936, %f936, %f942;
	sub.f32 	%f944, %f940, %f943;
	add.f32 	%f945, %f307, %f944;
	setp.lt.f32 	%p105, %f945, 0f00000000;
	mov.f32 	%f1423, 0f00000000;
	@%p105 bra 	$L__BB0_70;
	mul.f32 	%f953, %f935, %f935;
	fma.rn.f32 	%f954, %f934, %f934, %f953;
	fma.rn.f32 	%f955, %f936, %f936, %f954;
	sub.f32 	%f956, %f940, %f955;
	add.f32 	%f957, %f307, %f956;
	sqrt.rn.f32 	%f958, %f957;
	sub.f32 	%f959, %f939, %f958;
	setp.gt.f32 	%p106, %f959, 0f3C75C28F;
	add.f32 	%f960, %f939, %f958;
	setp.gt.f32 	%p107, %f960, 0f3C75C28F;
	selp.f32 	%f961, %f960, 0f00000000, %p107;
	selp.f32 	%f1423, %f959, %f961, %p106;
$L__BB0_70:
	setp.lt.f32 	%p108, %f1422, 0f60AD78EC;
	setp.neu.f32 	%p109, %f1422, 0f00000000;
	and.pred  	%p110, %p109, %p108;
	selp.f32 	%f963, %f1422, 0f60AD78EC, %p110;
	setp.neu.f32 	%p111, %f1423, 0f00000000;
	setp.lt.f32 	%p112, %f1423, %f963;
	and.pred  	%p113, %p111, %p112;
	selp.b32 	%r246, 8, %r363, %p110;
	selp.b32 	%r54, 7, %r246, %p113;
	selp.f32 	%f204, %f1423, %f963, %p113;
	sub.f32 	%f965, %f308, %f1416;
	sub.f32 	%f966, %f309, %f1417;
	sub.f32 	%f967, %f310, %f1418;
	mul.f32 	%f968, %f198, %f966;
	fma.rn.f32 	%f969, %f197, %f965, %f968;
	fma.rn.f32 	%f970, %f199, %f967, %f969;
	mul.f32 	%f971, %f970, %f970;
	mul.f32 	%f972, %f966, %f966;
	fma.rn.f32 	%f973, %f965, %f965, %f972;
	fma.rn.f32 	%f974, %f967, %f967, %f973;
	sub.f32 	%f975, %f971, %f974;
	add.f32 	%f976, %f311, %f975;
	setp.lt.f32 	%p114, %f976, 0f00000000;
	mov.f32 	%f1424, 0f00000000;
	@%p114 bra 	$L__BB0_72;
	mul.f32 	%f984, %f966, %f966;
	fma.rn.f32 	%f985, %f965, %f965, %f984;
	fma.rn.f32 	%f986, %f967, %f967, %f985;
	sub.f32 	%f987, %f971, %f986;
	add.f32 	%f988, %f311, %f987;
	sqrt.rn.f32 	%f989, %f988;
	sub.f32 	%f990, %f970, %f989;
	setp.gt.f32 	%p115, %f990, 0f3C75C28F;
	add.f32 	%f991, %f970, %f989;
	setp.gt.f32 	%p116, %f991, 0f3C75C28F;
	selp.f32 	%f992, %f991, 0f00000000, %p116;
	selp.f32 	%f1424, %f990, %f992, %p115;
$L__BB0_72:
	setp.neu.f32 	%p117, %f1424, 0f00000000;
	setp.lt.f32 	%p118, %f1424, %f204;
	and.pred  	%p119, %p117, %p118;
	selp.b32 	%r55, 6, %r54, %p119;
	selp.f32 	%f207, %f1424, %f204, %p119;
	sub.f32 	%f994, %f312, %f1416;
	sub.f32 	%f995, %f313, %f1417;
	sub.f32 	%f996, %f314, %f1418;
	mul.f32 	%f997, %f198, %f995;
	fma.rn.f32 	%f998, %f197, %f994, %f997;
	fma.rn.f32 	%f999, %f199, %f996, %f998;
	mul.f32 	%f1000, %f999, %f999;
	mul.f32 	%f1001, %f995, %f995;
	fma.rn.f32 	%f1002, %f994, %f994, %f1001;
	fma.rn.f32 	%f1003, %f996, %f996, %f1002;
	sub.f32 	%f1004, %f1000, %f1003;
	add.f32 	%f1005, %f315, %f1004;
	setp.lt.f32 	%p120, %f1005, 0f00000000;
	mov.f32 	%f1425, 0f00000000;
	@%p120 bra 	$L__BB0_74;
	mul.f32 	%f1013, %f995, %f995;
	fma.rn.f32 	%f1014, %f994, %f994, %f1013;
	fma.rn.f32 	%f1015, %f996, %f996, %f1014;
	sub.f32 	%f1016, %f1000, %f1015;
	add.f32 	%f1017, %f315, %f1016;
	sqrt.rn.f32 	%f1018, %f1017;
	sub.f32 	%f1019, %f999, %f1018;
	setp.gt.f32 	%p121, %f1019, 0f3C75C28F;
	add.f32 	%f1020, %f999, %f1018;
	setp.gt.f32 	%p122, %f1020, 0f3C75C28F;
	selp.f32 	%f1021, %f1020, 0f00000000, %p122;
	selp.f32 	%f1425, %f1019, %f1021, %p121;
$L__BB0_74:
	setp.neu.f32 	%p123, %f1425, 0f00000000;
	setp.lt.f32 	%p124, %f1425, %f207;
	and.pred  	%p125, %p123, %p124;
	selp.b32 	%r56, 5, %r55, %p125;
	selp.f32 	%f210, %f1425, %f207, %p125;
	sub.f32 	%f1023, %f316, %f1416;
	sub.f32 	%f1024, %f317, %f1417;
	sub.f32 	%f1025, %f318, %f1418;
	mul.f32 	%f1026, %f198, %f1024;
	fma.rn.f32 	%f1027, %f197, %f1023, %f1026;
	fma.rn.f32 	%f1028, %f199, %f1025, %f1027;
	mul.f32 	%f1029, %f1028, %f1028;
	mul.f32 	%f1030, %f1024, %f1024;
	fma.rn.f32 	%f1031, %f1023, %f1023, %f1030;
	fma.rn.f32 	%f1032, %f1025, %f1025, %f1031;
	sub.f32 	%f1033, %f1029, %f1032;
	add.f32 	%f1034, %f319, %f1033;
	setp.lt.f32 	%p126, %f1034, 0f00000000;
	mov.f32 	%f1426, 0f00000000;
	@%p126 bra 	$L__BB0_76;
	mul.f32 	%f1042, %f1024, %f1024;
	fma.rn.f32 	%f1043, %f1023, %f1023, %f1042;
	fma.rn.f32 	%f1044, %f1025, %f1025, %f1043;
	sub.f32 	%f1045, %f1029, %f1044;
	add.f32 	%f1046, %f319, %f1045;
	sqrt.rn.f32 	%f1047, %f1046;
	sub.f32 	%f1048, %f1028, %f1047;
	setp.gt.f32 	%p127, %f1048, 0f3C75C28F;
	add.f32 	%f1049, %f1028, %f1047;
	setp.gt.f32 	%p128, %f1049, 0f3C75C28F;
	selp.f32 	%f1050, %f1049, 0f00000000, %p128;
	selp.f32 	%f1426, %f1048, %f1050, %p127;
$L__BB0_76:
	setp.neu.f32 	%p129, %f1426, 0f00000000;
	setp.lt.f32 	%p130, %f1426, %f210;
	and.pred  	%p131, %p129, %p130;
	selp.b32 	%r57, 4, %r56, %p131;
	selp.f32 	%f213, %f1426, %f210, %p131;
	sub.f32 	%f1052, %f320, %f1416;
	sub.f32 	%f1053, %f321, %f1417;
	sub.f32 	%f1054, %f322, %f1418;
	mul.f32 	%f1055, %f198, %f1053;
	fma.rn.f32 	%f1056, %f197, %f1052, %f1055;
	fma.rn.f32 	%f1057, %f199, %f1054, %f1056;
	mul.f32 	%f1058, %f1057, %f1057;
	mul.f32 	%f1059, %f1053, %f1053;
	fma.rn.f32 	%f1060, %f1052, %f1052, %f1059;
	fma.rn.f32 	%f1061, %f1054, %f1054, %f1060;
	sub.f32 	%f1062, %f1058, %f1061;
	add.f32 	%f1063, %f323, %f1062;
	setp.lt.f32 	%p132, %f1063, 0f00000000;
	mov.f32 	%f1427, 0f00000000;
	@%p132 bra 	$L__BB0_78;
	mul.f32 	%f1071, %f1053, %f1053;
	fma.rn.f32 	%f1072, %f1052, %f1052, %f1071;
	fma.rn.f32 	%f1073, %f1054, %f1054, %f1072;
	sub.f32 	%f1074, %f1058, %f1073;
	add.f32 	%f1075, %f323, %f1074;
	sqrt.rn.f32 	%f1076, %f1075;
	sub.f32 	%f1077, %f1057, %f1076;
	setp.gt.f32 	%p133, %f1077, 0f3C75C28F;
	add.f32 	%f1078, %f1057, %f1076;
	setp.gt.f32 	%p134, %f1078, 0f3C75C28F;
	selp.f32 	%f1079, %f1078, 0f00000000, %p134;
	selp.f32 	%f1427, %f1077, %f1079, %p133;
$L__BB0_78:
	setp.neu.f32 	%p135, %f1427, 0f00000000;
	setp.lt.f32 	%p136, %f1427, %f213;
	and.pred  	%p137, %p135, %p136;
	selp.b32 	%r58, 3, %r57, %p137;
	selp.f32 	%f216, %f1427, %f213, %p137;
	sub.f32 	%f1081, %f324, %f1416;
	sub.f32 	%f1082, %f325, %f1417;
	sub.f32 	%f1083, %f326, %f1418;
	mul.f32 	%f1084, %f198, %f1082;
	fma.rn.f32 	%f1085, %f197, %f1081, %f1084;
	fma.rn.f32 	%f1086, %f199, %f1083, %f1085;
	mul.f32 	%f1087, %f1086, %f1086;
	mul.f32 	%f1088, %f1082, %f1082;
	fma.rn.f32 	%f1089, %f1081, %f1081, %f1088;
	fma.rn.f32 	%f1090, %f1083, %f1083, %f1089;
	sub.f32 	%f1091, %f1087, %f1090;
	add.f32 	%f1092, %f327, %f1091;
	setp.lt.f32 	%p138, %f1092, 0f00000000;
	mov.f32 	%f1428, 0f00000000;
	@%p138 bra 	$L__BB0_80;
	mul.f32 	%f1100, %f1082, %f1082;
	fma.rn.f32 	%f1101, %f1081, %f1081, %f1100;
	fma.rn.f32 	%f1102, %f1083, %f1083, %f1101;
	sub.f32 	%f1103, %f1087, %f1102;
	add.f32 	%f1104, %f327, %f1103;
	sqrt.rn.f32 	%f1105, %f1104;
	sub.f32 	%f1106, %f1086, %f1105;
	setp.gt.f32 	%p139, %f1106, 0f3C75C28F;
	add.f32 	%f1107, %f1086, %f1105;
	setp.gt.f32 	%p140, %f1107, 0f3C75C28F;
	selp.f32 	%f1108, %f1107, 0f00000000, %p140;
	selp.f32 	%f1428, %f1106, %f1108, %p139;
$L__BB0_80:
	setp.neu.f32 	%p141, %f1428, 0f00000000;
	setp.lt.f32 	%p142, %f1428, %f216;
	and.pred  	%p143, %p141, %p142;
	selp.b32 	%r59, 2, %r58, %p143;
	selp.f32 	%f219, %f1428, %f216, %p143;
	sub.f32 	%f1110, %f328, %f1416;
	sub.f32 	%f1111, %f329, %f1417;
	sub.f32 	%f1112, %f330, %f1418;
	mul.f32 	%f1113, %f198, %f1111;
	fma.rn.f32 	%f1114, %f197, %f1110, %f1113;
	fma.rn.f32 	%f1115, %f199, %f1112, %f1114;
	mul.f32 	%f1116, %f1115, %f1115;
	mul.f32 	%f1117, %f1111, %f1111;
	fma.rn.f32 	%f1118, %f1110, %f1110, %f1117;
	fma.rn.f32 	%f1119, %f1112, %f1112, %f1118;
	sub.f32 	%f1120, %f1116, %f1119;
	add.f32 	%f1121, %f331, %f1120;
	setp.lt.f32 	%p144, %f1121, 0f00000000;
	mov.f32 	%f1429, 0f00000000;
	@%p144 bra 	$L__BB0_82;
	mul.f32 	%f1129, %f1111, %f1111;
	fma.rn.f32 	%f1130, %f1110, %f1110, %f1129;
	fma.rn.f32 	%f1131, %f1112, %f1112, %f1130;
	sub.f32 	%f1132, %f1116, %f1131;
	add.f32 	%f1133, %f331, %f1132;
	sqrt.rn.f32 	%f1134, %f1133;
	sub.f32 	%f1135, %f1115, %f1134;
	setp.gt.f32 	%p145, %f1135, 0f3C75C28F;
	add.f32 	%f1136, %f1115, %f1134;
	setp.gt.f32 	%p146, %f1136, 0f3C75C28F;
	selp.f32 	%f1137, %f1136, 0f00000000, %p146;
	selp.f32 	%f1429, %f1135, %f1137, %p145;
$L__BB0_82:
	setp.neu.f32 	%p147, %f1429, 0f00000000;
	setp.lt.f32 	%p148, %f1429, %f219;
	and.pred  	%p149, %p147, %p148;
	selp.b32 	%r60, 1, %r59, %p149;
	selp.f32 	%f222, %f1429, %f219, %p149;
	sub.f32 	%f1139, %f332, %f1416;
	sub.f32 	%f1140, %f333, %f1417;
	sub.f32 	%f1141, %f334, %f1418;
	mul.f32 	%f1142, %f198, %f1140;
	fma.rn.f32 	%f1143, %f197, %f1139, %f1142;
	fma.rn.f32 	%f1144, %f199, %f1141, %f1143;
	mul.f32 	%f1145, %f1144, %f1144;
	mul.f32 	%f1146, %f1140, %f1140;
	fma.rn.f32 	%f1147, %f1139, %f1139, %f1146;
	fma.rn.f32 	%f1148, %f1141, %f1141, %f1147;
	sub.f32 	%f1149, %f1145, %f1148;
	add.f32 	%f1150, %f335, %f1149;
	setp.lt.f32 	%p150, %f1150, 0f00000000;
	mov.f32 	%f1430, 0f00000000;
	@%p150 bra 	$L__BB0_84;
	mul.f32 	%f1158, %f1140, %f1140;
	fma.rn.f32 	%f1159, %f1139, %f1139, %f1158;
	fma.rn.f32 	%f1160, %f1141, %f1141, %f1159;
	sub.f32 	%f1161, %f1145, %f1160;
	add.f32 	%f1162, %f335, %f1161;
	sqrt.rn.f32 	%f1163, %f1162;
	sub.f32 	%f1164, %f1144, %f1163;
	setp.gt.f32 	%p151, %f1164, 0f3C75C28F;
	add.f32 	%f1165, %f1144, %f1163;
	setp.gt.f32 	%p152, %f1165, 0f3C75C28F;
	selp.f32 	%f1166, %f1165, 0f00000000, %p152;
	selp.f32 	%f1430, %f1164, %f1166, %p151;
$L__BB0_84:
	setp.neu.f32 	%p153, %f1430, 0f00000000;
	setp.lt.f32 	%p154, %f1430, %f222;
	and.pred  	%p155, %p153, %p154;
	selp.b32 	%r363, 0, %r60, %p155;
	selp.f32 	%f225, %f1430, %f222, %p155;
	setp.geu.f32 	%p156, %f225, 0f60AD78EC;
	@%p156 bra 	$L__BB0_115;
	ld.param.u64 	%rd93, [_Z8raytraceP3VecPK6Sphereiii_param_1];
	cvta.to.global.u64 	%rd55, %rd93;
	mul.wide.u32 	%rd56, %r363, 44;
	add.s64 	%rd57, %rd55, %rd56;
	fma.rn.f32 	%f1416, %f197, %f225, %f1416;
	fma.rn.f32 	%f1417, %f198, %f225, %f1417;
	fma.rn.f32 	%f1418, %f199, %f225, %f1418;
	ld.global.f32 	%f1167, [%rd57+4];
	sub.f32 	%f1168, %f1416, %f1167;
	ld.global.f32 	%f1169, [%rd57+8];
	sub.f32 	%f1170, %f1417, %f1169;
	ld.global.f32 	%f1171, [%rd57+12];
	sub.f32 	%f1172, %f1418, %f1171;
	mul.f32 	%f1173, %f1170, %f1170;
	fma.rn.f32 	%f1174, %f1168, %f1168, %f1173;
	fma.rn.f32 	%f1175, %f1172, %f1172, %f1174;
	sqrt.rn.f32 	%f1176, %f1175;
	rcp.rn.f32 	%f1177, %f1176;
	mul.f32 	%f229, %f1168, %f1177;
	mul.f32 	%f230, %f1170, %f1177;
	mul.f32 	%f231, %f1172, %f1177;
	mul.f32 	%f1178, %f198, %f230;
	fma.rn.f32 	%f1179, %f197, %f229, %f1178;
	fma.rn.f32 	%f1180, %f199, %f231, %f1179;
	setp.lt.f32 	%p157, %f1180, 0f00000000;
	neg.f32 	%f1181, %f229;
	neg.f32 	%f1182, %f230;
	neg.f32 	%f1183, %f231;
	selp.f32 	%f232, %f229, %f1181, %p157;
	selp.f32 	%f233, %f230, %f1182, %p157;
	selp.f32 	%f234, %f231, %f1183, %p157;
	ld.global.f32 	%f1431, [%rd57+28];
	ld.global.f32 	%f1432, [%rd57+32];
	ld.global.f32 	%f1433, [%rd57+36];
	ld.global.f32 	%f1184, [%rd57+16];
	ld.global.f32 	%f1185, [%rd57+20];
	ld.global.f32 	%f1186, [%rd57+24];
	fma.rn.f32 	%f1413, %f1410, %f1184, %f1413;
	fma.rn.f32 	%f1414, %f1411, %f1185, %f1414;
	fma.rn.f32 	%f1415, %f1412, %f1186, %f1415;
	setp.lt.u32 	%p158, %r364, 5;
	@%p158 bra 	$L__BB0_88;
	shr.u32 	%r247, %r347, 6;
	xor.b32  	%r248, %r247, %r347;
	shl.b32 	%r249, %r248, 17;
	xor.b32  	%r250, %r249, %r248;
	shr.u32 	%r251, %r250, 9;
	xor.b32  	%r347, %r251, %r250;
	and.b32  	%r252, %r347, 8388607;
	or.b32  	%r253, %r252, 1065353216;
	mov.b32 	%f1187, %r253;
	add.f32 	%f1188, %f1187, 0fBF800000;
	setp.gt.f32 	%p159, %f1431, %f1432;
	setp.gt.f32 	%p160, %f1431, %f1433;
	setp.gt.f32 	%p161, %f1432, %f1433;
	selp.f32 	%f1189, %f1432, %f1433, %p161;
	selp.f32 	%f1190, %f1431, %f1189, %p160;
	selp.f32 	%f1191, %f1190, %f1189, %p159;
	setp.geu.f32 	%p162, %f1188, %f1191;
	@%p162 bra 	$L__BB0_115;
	setp.gt.f32 	%p165, %f1432, %f1433;
	selp.f32 	%f1192, %f1432, %f1433, %p165;
	selp.f32 	%f1193, %f1431, %f1192, %p160;
	selp.f32 	%f1194, %f1193, %f1192, %p159;
	rcp.rn.f32 	%f1195, %f1194;
	mul.f32 	%f1431, %f1431, %f1195;
	mul.f32 	%f1432, %f1432, %f1195;
	mul.f32 	%f1433, %f1433, %f1195;
$L__BB0_88:
	ld.param.u64 	%rd94, [_Z8raytraceP3VecPK6Sphereiii_param_1];
	add.s32 	%r364, %r364, 1;
	mul.f32 	%f1410, %f1410, %f1431;
	mul.f32 	%f1411, %f1411, %f1432;
	mul.f32 	%f1412, %f1412, %f1433;
	cvta.to.global.u64 	%rd58, %rd94;
	mul.wide.u32 	%rd59, %r363, 44;
	add.s64 	%rd60, %rd58, %rd59;
	ld.global.u32 	%r254, [%rd60+40];
	setp.eq.s32 	%p166, %r254, 0;
	@%p166 bra 	$L__BB0_98;
	setp.eq.s32 	%p167, %r254, 1;
	@%p167 bra 	$L__BB0_97;
	add.f32 	%f1296, %f229, %f229;
	add.f32 	%f1297, %f230, %f230;
	add.f32 	%f1298, %f231, %f231;
	mul.f32 	%f1299, %f198, %f230;
	fma.rn.f32 	%f1300, %f197, %f229, %f1299;
	fma.rn.f32 	%f1301, %f199, %f231, %f1300;
	mul.f32 	%f1302, %f1296, %f1301;
	mul.f32 	%f1303, %f1297, %f1301;
	mul.f32 	%f1304, %f1298, %f1301;
	sub.f32 	%f1419, %f197, %f1302;
	sub.f32 	%f1420, %f198, %f1303;
	sub.f32 	%f1421, %f199, %f1304;
	mul.f32 	%f1305, %f230, %f233;
	fma.rn.f32 	%f1306, %f229, %f232, %f1305;
	fma.rn.f32 	%f253, %f231, %f234, %f1306;
	setp.gt.f32 	%p185, %f253, 0f00000000;
	mul.f32 	%f1307, %f198, %f233;
	fma.rn.f32 	%f1308, %f197, %f232, %f1307;
	fma.rn.f32 	%f254, %f199, %f234, %f1308;
	selp.f32 	%f1309, 0f3EE38E3A, 0f40100000, %p185;
	mul.f32 	%f1310, %f254, %f254;
	mov.f32 	%f1311, 0f3F800000;
	sub.f32 	%f1312, %f1311, %f1310;
	mul.f32 	%f1313, %f1309, %f1312;
	sub.f32 	%f1314, %f1311, %f1313;
	setp.lt.f32 	%p186, %f1314, 0f00000000;
	@%p186 bra 	$L__BB0_66;
	selp.f32 	%f1315, 0f3F2AAAAB, 0f3FC00000, %p185;
	mul.f32 	%f1316, %f197, %f1315;
	mul.f32 	%f1317, %f198, %f1315;
	mul.f32 	%f1318, %f199, %f1315;
	selp.f32 	%f1319, 0f3EE38E3A, 0f40100000, %p185;
	mul.f32 	%f1320, %f254, %f254;
	mov.f32 	%f1321, 0f3F800000;
	sub.f32 	%f1322, %f1321, %f1320;
	mul.f32 	%f1323, %f1319, %f1322;
	sub.f32 	%f1324, %f1321, %f1323;
	sqrt.rn.f32 	%f1325, %f1324;
	fma.rn.f32 	%f1326, %f254, %f1315, %f1325;
	neg.f32 	%f1327, %f1326;
	selp.f32 	%f1328, %f1326, %f1327, %p185;
	mul.f32 	%f1329, %f229, %f1328;
	mul.f32 	%f1330, %f230, %f1328;
	mul.f32 	%f1331, %f231, %f1328;
	sub.f32 	%f1332, %f1316, %f1329;
	sub.f32 	%f1333, %f1317, %f1330;
	sub.f32 	%f1334, %f1318, %f1331;
	mul.f32 	%f1335, %f1333, %f1333;
	fma.rn.f32 	%f1336, %f1332, %f1332, %f1335;
	fma.rn.f32 	%f1337, %f1334, %f1334, %f1336;
	sqrt.rn.f32 	%f1338, %f1337;
	rcp.rn.f32 	%f1339, %f1338;
	mul.f32 	%f255, %f1339, %f1332;
	mul.f32 	%f256, %f1339, %f1333;
	mul.f32 	%f257, %f1339, %f1334;
	@%p185 bra 	$L__BB0_93;
	mul.f32 	%f1340, %f230, %f256;
	fma.rn.f32 	%f1341, %f229, %f255, %f1340;
	fma.rn.f32 	%f1434, %f231, %f257, %f1341;
	bra.uni 	$L__BB0_94;
$L__BB0_93:
	neg.f32 	%f1434, %f254;
$L__BB0_94:
	mov.f32 	%f1342, 0f3F800000;
	sub.f32 	%f1343, %f1342, %f1434;
	mul.f32 	%f1344, %f1343, 0f3F75C28F;
	mul.f32 	%f1345, %f1343, %f1344;
	mul.f32 	%f1346, %f1343, %f1345;
	mul.f32 	%f1347, %f1343, %f1346;
	fma.rn.f32 	%f261, %f1343, %f1347, 0f3D23D70A;
	cvt.f64.f32 	%fd57, %f261;
	fma.rn.f64 	%fd58, %fd57, 0d3FE0000000000000, 0d3FD0000000000000;
	cvt.rn.f32.f64 	%f1348, %fd58;
	shr.u32 	%r331, %r347, 6;
	xor.b32  	%r332, %r331, %r347;
	shl.b32 	%r333, %r332, 17;
	xor.b32  	%r334, %r333, %r332;
	shr.u32 	%r335, %r334, 9;
	xor.b32  	%r347, %r335, %r334;
	and.b32  	%r336, %r347, 8388607;
	or.b32  	%r337, %r336, 1065353216;
	mov.b32 	%f1349, %r337;
	add.f32 	%f1350, %f1349, 0fBF800000;
	setp.lt.f32 	%p188, %f1350, %f1348;
	@%p188 bra 	$L__BB0_96;
	mov.f32 	%f1352, 0f3F800000;
	sub.f32 	%f1353, %f1352, %f1348;
	sub.f32 	%f1354, %f1352, %f261;
	div.rn.f32 	%f1355, %f1354, %f1353;
	mul.f32 	%f1410, %f1410, %f1355;
	mul.f32 	%f1411, %f1411, %f1355;
	mul.f32 	%f1412, %f1412, %f1355;
	mov.f32 	%f1419, %f255;
	mov.f32 	%f1420, %f256;
	mov.f32 	%f1421, %f257;
	bra.uni 	$L__BB0_66;
$L__BB0_96:
	div.rn.f32 	%f1357, %f261, %f1348;
	mul.f32 	%f1410, %f1410, %f1357;
	mul.f32 	%f1411, %f1411, %f1357;
	mul.f32 	%f1412, %f1412, %f1357;
	bra.uni 	$L__BB0_66;
$L__BB0_97:
	add.f32 	%f1196, %f229, %f229;
	add.f32 	%f1197, %f230, %f230;
	add.f32 	%f1198, %f231, %f231;
	mul.f32 	%f1199, %f198, %f230;
	fma.rn.f32 	%f1200, %f197, %f229, %f1199;
	fma.rn.f32 	%f1201, %f199, %f231, %f1200;
	mul.f32 	%f1202, %f1196, %f1201;
	mul.f32 	%f1203, %f1197, %f1201;
	mul.f32 	%f1204, %f1198, %f1201;
	sub.f32 	%f1419, %f197, %f1202;
	sub.f32 	%f1420, %f198, %f1203;
	sub.f32 	%f1421, %f199, %f1204;
	bra.uni 	$L__BB0_66;
$L__BB0_98:
	shr.u32 	%r255, %r347, 6;
	xor.b32  	%r256, %r255, %r347;
	shl.b32 	%r257, %r256, 17;
	xor.b32  	%r258, %r257, %r256;
	shr.u32 	%r259, %r258, 9;
	xor.b32  	%r260, %r259, %r258;
	and.b32  	%r261, %r260, 8388607;
	or.b32  	%r262, %r261, 1065353216;
	mov.b32 	%f1205, %r262;
	add.f32 	%f1206, %f1205, 0fBF800000;
	cvt.f64.f32 	%fd50, %f1206;
	mul.f64 	%fd51, %fd50, 0d401921FB54442D18;
	cvt.rn.f32.f64 	%f271, %fd51;
	shr.u32 	%r263, %r260, 6;
	xor.b32  	%r264, %r263, %r260;
	shl.b32 	%r265, %r264, 17;
	xor.b32  	%r266, %r265, %r264;
	shr.u32 	%r267, %r266, 9;
	xor.b32  	%r347, %r267, %r266;
	abs.f32 	%f1207, %f232;
	cvt.f64.f32 	%fd52, %f1207;
	setp.gt.f64 	%p168, %fd52, 0d3FB999999999999A;
	selp.f32 	%f1208, 0f00000000, 0f3F800000, %p168;
	selp.f32 	%f1209, 0f3F800000, 0f00000000, %p168;
	mul.f32 	%f1210, %f234, %f1209;
	mul.f32 	%f1211, %f233, 0f00000000;
	sub.f32 	%f1212, %f1210, %f1211;
	mul.f32 	%f1213, %f232, 0f00000000;
	mul.f32 	%f1214, %f234, %f1208;
	sub.f32 	%f1215, %f1213, %f1214;
	mul.f32 	%f1216, %f233, %f1208;
	mul.f32 	%f1217, %f232, %f1209;
	sub.f32 	%f1218, %f1216, %f1217;
	mul.f32 	%f1219, %f1215, %f1215;
	fma.rn.f32 	%f1220, %f1212, %f1212, %f1219;
	fma.rn.f32 	%f1221, %f1218, %f1218, %f1220;
	sqrt.rn.f32 	%f1222, %f1221;
	rcp.rn.f32 	%f1223, %f1222;
	mul.f32 	%f272, %f1212, %f1223;
	mul.f32 	%f273, %f1215, %f1223;
	mul.f32 	%f274, %f1218, %f1223;
	mul.f32 	%f1224, %f271, 0f3F22F983;
	cvt.rni.s32.f32 	%r373, %f1224;
	cvt.rn.f32.s32 	%f1225, %r373;
	fma.rn.f32 	%f1226, %f1225, 0fBFC90FDA, %f271;
	fma.rn.f32 	%f1227, %f1225, 0fB3A22168, %f1226;
	fma.rn.f32 	%f1436, %f1225, 0fA7C234C5, %f1227;
	abs.f32 	%f1228, %f271;
	setp.ltu.f32 	%p169, %f1228, 0f47CE4780;
	mov.u32 	%r369, %r373;
	mov.f32 	%f1435, %f1436;
	@%p169 bra 	$L__BB0_106;
	setp.eq.f32 	%p170, %f1228, 0f7F800000;
	@%p170 bra 	$L__BB0_105;
	mov.b64 	%rd99, 0;
	mov.b32 	%r366, 0;
$L__BB0_101:
	.pragma "nounroll";
	mul.wide.u32 	%rd62, %r366, 4;
	mov.u64 	%rd63, __cudart_i2opi_f;
	add.s64 	%rd64, %rd63, %rd62;
	ld.global.nc.u32 	%r269, [%rd64];
	mov.b32 	%r270, %f271;
	shl.b32 	%r271, %r270, 8;
	or.b32  	%r272, %r271, -2147483648;
	mad.wide.u32 	%rd65, %r269, %r272, %rd99;
	shr.u64 	%rd99, %rd65, 32;
	add.s64 	%rd66, %rd2, %rd62;
	st.local.u32 	[%rd66], %rd65;
	add.s32 	%r366, %r366, 1;
	setp.ne.s32 	%p171, %r366, 6;
	@%p171 bra 	$L__BB0_101;
	mov.b32 	%r273, %f271;
	shr.u32 	%r274, %r273, 23;
	st.local.u32 	[%rd2+24], %rd99;
	and.b32  	%r275, %r274, 31;
	and.b32  	%r276, %r274, 224;
	add.s32 	%r277, %r276, -128;
	shr.u32 	%r278, %r277, 5;
	mul.wide.u32 	%rd67, %r278, 4;
	sub.s64 	%rd68, %rd2, %rd67;
	ld.local.u32 	%r367, [%rd68+24];
	ld.local.u32 	%r368, [%rd68+20];
	setp.eq.s32 	%p172, %r275, 0;
	@%p172 bra 	$L__BB0_104;
	mov.b32 	%r279, %f271;
	shr.u32 	%r280, %r279, 23;
	and.b32  	%r281, %r280, 31;
	shf.l.wrap.b32 	%r367, %r368, %r367, %r281;
	and.b32  	%r282, %r280, 224;
	add.s32 	%r283, %r282, -128;
	shr.u32 	%r284, %r283, 5;
	mul.wide.u32 	%rd69, %r284, 4;
	sub.s64 	%rd70, %rd2, %rd69;
	ld.local.u32 	%r285, [%rd70+16];
	shf.l.wrap.b32 	%r368, %r285, %r368, %r281;
$L__BB0_104:
	shr.u32 	%r286, %r367, 30;
	shf.l.wrap.b32 	%r287, %r368, %r367, 2;
	shl.b32 	%r288, %r368, 2;
	shr.u32 	%r289, %r287, 31;
	add.s32 	%r290, %r289, %r286;
	neg.s32 	%r291, %r290;
	mov.b32 	%r292, %f271;
	setp.lt.s32 	%p173, %r292, 0;
	selp.b32 	%r369, %r291, %r290, %p173;
	xor.b32  	%r293, %r287, %r292;
	shr.s32 	%r294, %r287, 31;
	xor.b32  	%r295, %r294, %r287;
	xor.b32  	%r296, %r294, %r288;
	cvt.u64.u32 	%rd71, %r295;
	shl.b64 	%rd72, %rd71, 32;
	cvt.u64.u32 	%rd73, %r296;
	or.b64  	%rd74, %rd72, %rd73;
	cvt.rn.f64.s64 	%fd53, %rd74;
	mul.f64 	%fd54, %fd53, 0d3BF921FB54442D19;
	cvt.rn.f32.f64 	%f1230, %fd54;
	neg.f32 	%f1231, %f1230;
	setp.lt.s32 	%p174, %r293, 0;
	selp.f32 	%f1435, %f1231, %f1230, %p174;
	bra.uni 	$L__BB0_106;
$L__BB0_105:
	mov.f32 	%f1232, 0f00000000;
	mul.rn.f32 	%f1435, %f271, %f1232;
	mov.b32 	%r369, 0;
$L__BB0_106:
	abs.f32 	%f1233, %f271;
	setp.ltu.f32 	%p175, %f1233, 0f47CE4780;
	add.s32 	%r298, %r369, 1;
	mul.rn.f32 	%f1234, %f1435, %f1435;
	and.b32  	%r299, %r369, 1;
	setp.eq.b32 	%p176, %r299, 1;
	selp.f32 	%f1235, %f1435, 0f3F800000, %p176;
	fma.rn.f32 	%f1236, %f1234, %f1235, 0f00000000;
	fma.rn.f32 	%f1237, %f1234, 0f37CBAC00, 0fBAB607ED;
	selp.f32 	%f1238, 0fB94D4153, %f1237, %p176;
	selp.f32 	%f1239, 0f3C0885E4, 0f3D2AAABB, %p176;
	fma.rn.f32 	%f1240, %f1238, %f1234, %f1239;
	selp.f32 	%f1241, 0fBE2AAAA8, 0fBEFFFFFF, %p176;
	fma.rn.f32 	%f1242, %f1240, %f1234, %f1241;
	fma.rn.f32 	%f1243, %f1242, %f1236, %f1235;
	and.b32  	%r300, %r298, 2;
	setp.eq.s32 	%p177, %r300, 0;
	mov.f32 	%f1244, 0f00000000;
	sub.f32 	%f1245, %f1244, %f1243;
	selp.f32 	%f1246, %f1243, %f1245, %p177;
	mul.f32 	%f279, %f272, %f1246;
	mul.f32 	%f280, %f273, %f1246;
	mul.f32 	%f281, %f274, %f1246;
	@%p175 bra 	$L__BB0_114;
	setp.eq.f32 	%p178, %f1233, 0f7F800000;
	@%p178 bra 	$L__BB0_113;
	mov.b32 	%r78, %f271;
	mov.b64 	%rd100, 0;
	mov.b32 	%r370, 0;
$L__BB0_109:
	.pragma "nounroll";
	mul.wide.u32 	%rd76, %r370, 4;
	mov.u64 	%rd77, __cudart_i2opi_f;
	add.s64 	%rd78, %rd77, %rd76;
	ld.global.nc.u32 	%r302, [%rd78];
	shl.b32 	%r303, %r78, 8;
	or.b32  	%r304, %r303, -2147483648;
	mad.wide.u32 	%rd79, %r302, %r304, %rd100;
	shr.u64 	%rd100, %rd79, 32;
	add.s64 	%rd80, %rd1, %rd76;
	st.local.u32 	[%rd80], %rd79;
	add.s32 	%r370, %r370, 1;
	setp.ne.s32 	%p179, %r370, 6;
	@%p179 bra 	$L__BB0_109;
	shr.u32 	%r305, %r78, 23;
	st.local.u32 	[%rd1+24], %rd100;
	and.b32  	%r306, %r305, 31;
	and.b32  	%r307, %r305, 224;
	add.s32 	%r308, %r307, -128;
	shr.u32 	%r309, %r308, 5;
	mul.wide.u32 	%rd81, %r309, 4;
	sub.s64 	%rd82, %rd1, %rd81;
	ld.local.u32 	%r371, [%rd82+24];
	ld.local.u32 	%r372, [%rd82+20];
	setp.eq.s32 	%p180, %r306, 0;
	@%p180 bra 	$L__BB0_112;
	shr.u32 	%r310, %r78, 23;
	and.b32  	%r311, %r310, 31;
	shf.l.wrap.b32 	%r371, %r372, %r371, %r311;
	and.b32  	%r312, %r310, 224;
	add.s32 	%r313, %r312, -128;
	shr.u32 	%r314, %r313, 5;
	mul.wide.u32 	%rd83, %r314, 4;
	sub.s64 	%rd84, %rd1, %rd83;
	ld.local.u32 	%r315, [%rd84+16];
	shf.l.wrap.b32 	%r372, %r315, %r372, %r311;
$L__BB0_112:
	shr.u32 	%r316, %r371, 30;
	shf.l.wrap.b32 	%r317, %r372, %r371, 2;
	shl.b32 	%r318, %r372, 2;
	shr.u32 	%r319, %r317, 31;
	add.s32 	%r320, %r319, %r316;
	neg.s32 	%r321, %r320;
	setp.lt.s32 	%p181, %r78, 0;
	selp.b32 	%r373, %r321, %r320, %p181;
	xor.b32  	%r322, %r317, %r78;
	shr.s32 	%r323, %r317, 31;
	xor.b32  	%r324, %r323, %r317;
	xor.b32  	%r325, %r323, %r318;
	cvt.u64.u32 	%rd85, %r324;
	shl.b64 	%rd86, %rd85, 32;
	cvt.u64.u32 	%rd87, %r325;
	or.b64  	%rd88, %rd86, %rd87;
	cvt.rn.f64.s64 	%fd55, %rd88;
	mul.f64 	%fd56, %fd55, 0d3BF921FB54442D19;
	cvt.rn.f32.f64 	%f1248, %fd56;
	neg.f32 	%f1249, %f1248;
	setp.lt.s32 	%p182, %r322, 0;
	selp.f32 	%f1436, %f1249, %f1248, %p182;
	bra.uni 	$L__BB0_114;
$L__BB0_113:
	mov.f32 	%f1250, 0f00000000;
	mul.rn.f32 	%f1436, %f271, %f1250;
	mov.b32 	%r373, 0;
$L__BB0_114:
	and.b32  	%r327, %r347, 8388607;
	or.b32  	%r328, %r327, 1065353216;
	mov.b32 	%f1251, %r328;
	add.f32 	%f1252, %f1251, 0fBF800000;
	sqrt.rn.f32 	%f1253, %f1252;
	mul.rn.f32 	%f1254, %f1436, %f1436;
	and.b32  	%r329, %r373, 1;
	setp.eq.b32 	%p183, %r329, 1;
	selp.f32 	%f1255, 0f3F800000, %f1436, %p183;
	fma.rn.f32 	%f1256, %f1254, %f1255, 0f00000000;
	fma.rn.f32 	%f1257, %f1254, 0f37CBAC00, 0fBAB607ED;
	selp.f32 	%f1258, %f1257, 0fB94D4153, %p183;
	selp.f32 	%f1259, 0f3D2AAABB, 0f3C0885E4, %p183;
	fma.rn.f32 	%f1260, %f1258, %f1254, %f1259;
	selp.f32 	%f1261, 0fBEFFFFFF, 0fBE2AAAA8, %p183;
	fma.rn.f32 	%f1262, %f1260, %f1254, %f1261;
	fma.rn.f32 	%f1263, %f1262, %f1256, %f1255;
	and.b32  	%r330, %r373, 2;
	setp.eq.s32 	%p184, %r330, 0;
	mov.f32 	%f1264, 0f00000000;
	sub.f32 	%f1265, %f1264, %f1263;
	selp.f32 	%f1266, %f1263, %f1265, %p184;
	mul.f32 	%f1267, %f234, %f273;
	mul.f32 	%f1268, %f233, %f274;
	sub.f32 	%f1269, %f1268, %f1267;
	mul.f32 	%f1270, %f1269, %f1266;
	mul.f32 	%f1271, %f232, %f274;
	mul.f32 	%f1272, %f234, %f272;
	sub.f32 	%f1273, %f1272, %f1271;
	mul.f32 	%f1274, %f1273, %f1266;
	mul.f32 	%f1275, %f233, %f272;
	mul.f32 	%f1276, %f232, %f273;
	sub.f32 	%f1277, %f1276, %f1275;
	mul.f32 	%f1278, %f1277, %f1266;
	mul.f32 	%f1279, %f1253, %f1270;
	mul.f32 	%f1280, %f1253, %f1274;
	mul.f32 	%f1281, %f1253, %f1278;
	fma.rn.f32 	%f1282, %f1253, %f279, %f1279;
	fma.rn.f32 	%f1283, %f1253, %f280, %f1280;
	fma.rn.f32 	%f1284, %f1253, %f281, %f1281;
	mov.f32 	%f1285, 0f3F800000;
	sub.f32 	%f1286, %f1285, %f1252;
	sqrt.rn.f32 	%f1287, %f1286;
	fma.rn.f32 	%f1288, %f232, %f1287, %f1282;
	fma.rn.f32 	%f1289, %f233, %f1287, %f1283;
	fma.rn.f32 	%f1290, %f234, %f1287, %f1284;
	mul.f32 	%f1291, %f1289, %f1289;
	fma.rn.f32 	%f1292, %f1288, %f1288, %f1291;
	fma.rn.f32 	%f1293, %f1290, %f1290, %f1292;
	sqrt.rn.f32 	%f1294, %f1293;
	rcp.rn.f32 	%f1295, %f1294;
	mul.f32 	%f1419, %f1295, %f1288;
	mul.f32 	%f1420, %f1295, %f1289;
	mul.f32 	%f1421, %f1295, %f1290;
	bra.uni 	$L__BB0_66;
$L__BB0_115:
	ld.param.u32 	%r343, [_Z8raytraceP3VecPK6Sphereiii_param_4];
	fma.rn.f32 	%f1407, %f1413, %f5, %f1407;
	fma.rn.f32 	%f1406, %f1414, %f5, %f1406;
	fma.rn.f32 	%f1405, %f1415, %f5, %f1405;
	add.s32 	%r360, %r360, 1;
	setp.ne.s32 	%p189, %r360, %r343;
	@%p189 bra 	$L__BB0_59;
	setp.lt.f32 	%p191, %f1407, 0f00000000;
	setp.gt.f32 	%p192, %f1407, 0f3F800000;
	selp.f32 	%f1358, 0f3F800000, %f1407, %p192;
	setp.lt.f32 	%p193, %f1406, 0f00000000;
	setp.gt.f32 	%p194, %f1406, 0f3F800000;
	selp.f32 	%f1359, 0f3F800000, %f1406, %p194;
	setp.lt.f32 	%p195, %f1405, 0f00000000;
	setp.gt.f32 	%p196, %f1405, 0f3F800000;
	selp.f32 	%f1360, 0f3F800000, %f1405, %p196;
	mul.f32 	%f1361, %f1358, 0f3E800000;
	selp.f32 	%f1362, 0f00000000, %f1361, %p191;
	mul.f32 	%f1363, %f1359, 0f3E800000;
	selp.f32 	%f1364, 0f00000000, %f1363, %p193;
	mul.f32 	%f1365, %f1360, 0f3E800000;
	selp.f32 	%f1366, 0f00000000, %f1365, %p195;
	add.f32 	%f1369, %f1362, %f297;
	add.f32 	%f1368, %f1364, %f298;
	add.f32 	%f1367, %f1366, %f299;
	st.global.f32 	[%rd3], %f1369;
	st.global.f32 	[%rd3+4], %f1368;
	st.global.f32 	[%rd3+8], %f1367;
	mov.f64 	%fd64, 0d3FF8000000000000;
	mov.pred 	%p197, 0;
	@%p1 bra 	$L__BB0_2;
	bra.uni 	$L__BB0_120;
$L__BB0_117:
	ld.param.u32 	%r342, [_Z8raytraceP3VecPK6Sphereiii_param_4];
	fma.rn.f32 	%f1372, %f1378, %f5, %f1372;
	fma.rn.f32 	%f1371, %f1379, %f5, %f1371;
	fma.rn.f32 	%f1370, %f1380, %f5, %f1370;
	add.s32 	%r345, %r345, 1;
	setp.eq.s32 	%p93, %r345, %r342;
	@%p93 bra 	$L__BB0_118;
	bra.uni 	$L__BB0_3;
$L__BB0_118:
	ld.param.u64 	%rd92, [_Z8raytraceP3VecPK6Sphereiii_param_1];
	setp.lt.f32 	%p94, %f1372, 0f00000000;
	setp.gt.f32 	%p95, %f1372, 0f3F800000;
	selp.f32 	%f854, 0f3F800000, %f1372, %p95;
	setp.lt.f32 	%p96, %f1371, 0f00000000;
	setp.gt.f32 	%p97, %f1371, 0f3F800000;
	selp.f32 	%f855, 0f3F800000, %f1371, %p97;
	setp.lt.f32 	%p98, %f1370, 0f00000000;
	setp.gt.f32 	%p99, %f1370, 0f3F800000;
	selp.f32 	%f856, 0f3F800000, %f1370, %p99;
	mul.f32 	%f857, %f854, 0f3E800000;
	selp.f32 	%f858, 0f00000000, %f857, %p94;
	mul.f32 	%f859, %f855, 0f3E800000;
	selp.f32 	%f860, 0f00000000, %f859, %p96;
	mul.f32 	%f861, %f856, 0f3E800000;
	selp.f32 	%f862, 0f00000000, %f861, %p98;
	add.f32 	%f297, %f858, %f1369;
	add.f32 	%f298, %f860, %f1368;
	add.f32 	%f299, %f862, %f1367;
	st.global.f32 	[%rd3], %f297;
	st.global.f32 	[%rd3+4], %f298;
	st.global.f32 	[%rd3+8], %f299;
	cvta.to.global.u64 	%rd54, %rd92;
	ld.global.f32 	%f300, [%rd54+356];
	ld.global.f32 	%f301, [%rd54+360];
	ld.global.f32 	%f302, [%rd54+364];
	ld.global.f32 	%f863, [%rd54+352];
	mul.f32 	%f303, %f863, %f863;
	ld.global.f32 	%f304, [%rd54+312];
	ld.global.f32 	%f305, [%rd54+316];
	ld.global.f32 	%f306, [%rd54+320];
	ld.global.f32 	%f864, [%rd54+308];
	mul.f32 	%f307, %f864, %f864;
	ld.global.f32 	%f308, [%rd54+268];
	ld.global.f32 	%f309, [%rd54+272];
	ld.global.f32 	%f310, [%rd54+276];
	ld.global.f32 	%f865, [%rd54+264];
	mul.f32 	%f311, %f865, %f865;
	ld.global.f32 	%f312, [%rd54+224];
	ld.global.f32 	%f313, [%rd54+228];
	ld.global.f32 	%f314, [%rd54+232];
	ld.global.f32 	%f866, [%rd54+220];
	mul.f32 	%f315, %f866, %f866;
	ld.global.f32 	%f316, [%rd54+180];
	ld.global.f32 	%f317, [%rd54+184];
	ld.global.f32 	%f318, [%rd54+188];
	ld.global.f32 	%f867, [%rd54+176];
	mul.f32 	%f319, %f867, %f867;
	ld.global.f32 	%f320, [%rd54+136];
	ld.global.f32 	%f321, [%rd54+140];
	ld.global.f32 	%f322, [%rd54+144];
	ld.global.f32 	%f868, [%rd54+132];
	mul.f32 	%f323, %f868, %f868;
	ld.global.f32 	%f324, [%rd54+92];
	ld.global.f32 	%f325, [%rd54+96];
	ld.global.f32 	%f326, [%rd54+100];
	ld.global.f32 	%f869, [%rd54+88];
	mul.f32 	%f327, %f869, %f869;
	ld.global.f32 	%f328, [%rd54+48];
	ld.global.f32 	%f329, [%rd54+52];
	ld.global.f32 	%f330, [%rd54+56];
	ld.global.f32 	%f870, [%rd54+44];
	mul.f32 	%f331, %f870, %f870;
	ld.global.f32 	%f332, [%rd54+4];
	ld.global.f32 	%f333, [%rd54+8];
	ld.global.f32 	%f334, [%rd54+12];
	ld.global.f32 	%f871, [%rd54];
	mul.f32 	%f335, %f871, %f871;
	mov.f32 	%f1405, 0f00000000;
	mov.b32 	%r360, 0;
	mov.f32 	%f1406, %f1405;
	mov.f32 	%f1407, %f1405;
	bra.uni 	$L__BB0_59;
$L__BB0_119:
	add.f32 	%f345, %f1369, 0f00000000;
	add.f32 	%f346, %f1368, 0f00000000;
	add.f32 	%f347, %f1367, 0f00000000;
	add.f32 	%f348, %f345, 0f00000000;
	add.f32 	%f349, %f346, 0f00000000;
	add.f32 	%f350, %f347, 0f00000000;
	add.f32 	%f351, %f348, 0f00000000;
	add.f32 	%f352, %f349, 0f00000000;
	add.f32 	%f353, %f350, 0f00000000;
	add.f32 	%f354, %f351, 0f00000000;
	add.f32 	%f355, %f352, 0f00000000;
	add.f32 	%f356, %f353, 0f00000000;
	st.global.f32 	[%rd3], %f354;
	st.global.f32 	[%rd3+4], %f355;
	st.global.f32 	[%rd3+8], %f356;
$L__BB0_120:
	ret;

}


// ===== COMPILED SASS (sm_100) =====

	.target	sm_100

	.elftype	@"ET_EXEC"


//--------------------- .note.nv.tkinfo           --------------------------
	.section	.note.nv.tkinfo,"",@"SHT_NOTE"
	.sectionflags	@"SHF_NOTE_NV_TKINFO"
	.tkinfo
        /*0018*/ 	.word	0x00000002
        /*0030*/ 	.string	""
        /*0030*/ 	.string	"ptxas"
        /*0030*/ 	.string	"Cuda compilation tools, release 13.0, V13.0.88"
        /*0030*/ 	.string	"Build cuda_13.0.r13.0/compiler.36424714_0"
        /*0030*/ 	.string	"-arch sm_100 -m 64 "



//--------------------- .note.nv.cuinfo           --------------------------
	.section	.note.nv.cuinfo,"",@"SHT_NOTE"
	.sectionflags	@"SHF_NOTE_NV_CUINFO"
        /*0018*/ 	.short	0x0002
        /*001a*/ 	.short	0x0064
        /*001c*/ 	.short	0x0082
	.zero		2


//--------------------- .nv.info                  --------------------------
	.section	.nv.info,"",@"SHT_CUDA_INFO"
	.align	4


	//----- nvinfo : EIATTR_REGCOUNT
	.align		4
        /*0000*/ 	.byte	0x04, 0x2f
        /*0002*/ 	.short	(.L_2 - .L_1)
	.align		4
.L_1:
        /*0004*/ 	.word	index@(_Z8raytraceP3VecPK6Sphereiii)
        /*0008*/ 	.word	0x0000005e


	//----- nvinfo : EIATTR_FRAME_SIZE
	.align		4
.L_2:
        /*000c*/ 	.byte	0x04, 0x11
        /*000e*/ 	.short	(.L_4 - .L_3)
	.align		4
.L_3:
        /*0010*/ 	.word	index@($__internal_4_$__cuda_sm3x_div_rn_noftz_f32_slowpath)
        /*0014*/ 	.word	0x00000000


	//----- nvinfo : EIATTR_FRAME_SIZE
	.align		4
.L_4:
        /*0018*/ 	.byte	0x04, 0x11
        /*001a*/ 	.short	(.L_6 - .L_5)
	.align		4
.L_5:
        /*001c*/ 	.word	index@($__internal_3_$__cuda_sm20_sqrt_rn_f32_slowpath)
        /*0020*/ 	.word	0x00000000


	//----- nvinfo : EIATTR_FRAME_SIZE
	.align		4
.L_6:
        /*0024*/ 	.byte	0x04, 0x11
        /*0026*/ 	.short	(.L_8 - .L_7)
	.align		4
.L_7:
        /*0028*/ 	.word	index@($__internal_2_$__cuda_sm20_rcp_rn_f32_slowpath)
        /*002c*/ 	.word	0x00000000


	//----- nvinfo : EIATTR_FRAME_SIZE
	.align		4
.L_8:
        /*0030*/ 	.byte	0x04, 0x11
        /*0032*/ 	.short	(.L_10 - .L_9)
	.align		4
.L_9:
        /*0034*/ 	.word	index@($__internal_1_$__cuda_sm20_div_rn_f64_full)
        /*0038*/ 	.word	0x00000000


	//----- nvinfo : EIATTR_FRAME_SIZE
	.align		4
.L_10:
        /*003c*/ 	.byte	0x04, 0x11
        /*003e*/ 	.short	(.L_12 - .L_11)
	.align		4
.L_11:
        /*0040*/ 	.word	index@($__internal_0_$__cuda_sm20_dblrcp_rn_slowpath_v3)
        /*0044*/ 	.word	0x00000000


	//----- nvinfo : EIATTR_FRAME_SIZE
	.align		4
.L_12:
        /*0048*/ 	.byte	0x04, 0x11
        /*004a*/ 	.short	(.L_14 - .L_13)
	.align		4
.L_13:
        /*004c*/ 	.word	index@(_Z8raytraceP3VecPK6Sphereiii)
        /*0050*/ 	.word	0x00000000


	//----- nvinfo : EIATTR_MIN_STACK_SIZE
	.align		4
.L_14:
        /*0054*/ 	.byte	0x04, 0x12
        /*0056*/ 	.short	(.L_16 - .L_15)
	.align		4
.L_15:
        /*0058*/ 	.word	index@(_Z8raytraceP3VecPK6Sphereiii)
        /*005c*/ 	.word	0x00000000
.L_16:


//--------------------- .nv.compat                --------------------------
	.section	.nv.compat,"",@"SHT_CUDA_COMPAT_INFO"
	.align	4
        /*0000*/ 	.byte	0x02, 0x09, 0x00, 0x00, 0x02, 0x02, 0x01, 0x00, 0x02, 0x05, 0x05, 0x00, 0x03, 0x07, 0x01, 0x01
        /*0010*/ 	.byte	0x02, 0x03, 0x00, 0x00, 0x02, 0x06, 0x01, 0x00, 0x04, 0x0b, 0x08, 0x00, 0x01, 0x00, 0x00, 0x00
        /*0020*/ 	.byte	0x00, 0x00, 0x00, 0x00


//--------------------- .nv.info._Z8raytraceP3VecPK6Sphereiii --------------------------
	.section	.nv.info._Z8raytraceP3VecPK6Sphereiii,"",@"SHT_CUDA_INFO"
	.sectionflags	@""
	.align	4


	//----- nvinfo : EIATTR_CUDA_API_VERSION
	.align		4
        /*0000*/ 	.byte	0x04, 0x37
        /*0002*/ 	.short	(.L_18 - .L_17)
.L_17:
        /*0004*/ 	.word	0x00000082


	//----- nvinfo : EIATTR_KPARAM_INFO
	.align		4
.L_18:
        /*0008*/ 	.byte	0x04, 0x17
        /*000a*/ 	.short	(.L_20 - .L_19)
.L_19:
        /*000c*/ 	.word	0x00000000
        /*0010*/ 	.short	0x0004
        /*0012*/ 	.short	0x0018
        /*0014*/ 	.byte	0x00, 0xf0, 0x11, 0x00


	//----- nvinfo : EIATTR_KPARAM_INFO
	.align		4
.L_20:
        /*0018*/ 	.byte	0x04, 0x17
        /*001a*/ 	.short	(.L_22 - .L_21)
.L_21:
        /*001c*/ 	.word	0x00000000
        /*0020*/ 	.short	0x0003
        /*0022*/ 	.short	0x0014
        /*0024*/ 	.byte	0x00, 0xf0, 0x11, 0x00


	//----- nvinfo : EIATTR_KPARAM_INFO
	.align		4
.L_22:
        /*0028*/ 	.byte	0x04, 0x17
        /*002a*/ 	.short	(.L_24 - .L_23)
.L_23:
        /*002c*/ 	.word	0x00000000
        /*0030*/ 	.short	0x0002
        /*0032*/ 	.short	0x0010
        /*0034*/ 	.byte	0x00, 0xf0, 0x11, 0x00


	//----- nvinfo : EIATTR_KPARAM_INFO
	.align		4
.L_24:
        /*0038*/ 	.byte	0x04, 0x17
        /*003a*/ 	.short	(.L_26 - .L_25)
.L_25:
        /*003c*/ 	.word	0x00000000
        /*0040*/ 	.short	0x0001
        /*0042*/ 	.short	0x0008
        /*0044*/ 	.byte	0x00, 0xf5, 0x21, 0x00


	//----- nvinfo : EIATTR_KPARAM_INFO
	.align		4
.L_26:
        /*0048*/ 	.byte	0x04, 0x17
        /*004a*/ 	.short	(.L_28 - .L_27)
.L_27:
        /*004c*/ 	.word	0x00000000
        /*0050*/ 	.short	0x0000
        /*0052*/ 	.short	0x0000
        /*0054*/ 	.byte	0x00, 0xf5, 0x21, 0x00


	//----- nvinfo : EIATTR_SPARSE_MMA_MASK
	.align		4
.L_28:
        /*0058*/ 	.byte	0x03, 0x50
        /*005a*/ 	.short	0x0000


	//----- nvinfo : EIATTR_MAXREG_COUNT
	.align		4
        /*005c*/ 	.byte	0x03, 0x1b
        /*005e*/ 	.short	0x00ff


	//----- nvinfo : EIATTR_MERCURY_ISA_VERSION
	.align		4
        /*0060*/ 	.byte	0x03, 0x5f
        /*0062*/ 	.short	0x0101


	//----- nvinfo : EIATTR_VRC_CTA_INIT_COUNT
	.align		4
        /*0064*/ 	.byte	0x02, 0x4a
	.zero		1
	.zero		1


	//----- nvinfo : EIATTR_EXIT_INSTR_OFFSETS
	.align		4
        /*0068*/ 	.byte	0x04, 0x1c
        /*006a*/ 	.short	(.L_30 - .L_29)


	//   ....[0]....
.L_29:
        /*006c*/ 	.word	0x0000abc0


	//   ....[1]....
        /*0070*/ 	.word	0x0000acc0


	//----- nvinfo : EIATTR_CRS_STACK_SIZE
	.align		4
.L_30:
        /*0074*/ 	.byte	0x04, 0x1e
        /*0076*/ 	.short	(.L_32 - .L_31)
.L_31:
        /*0078*/ 	.word	0x00000000


	//----- nvinfo : EIATTR_CBANK_PARAM_SIZE
	.align		4
.L_32:
        /*007c*/ 	.byte	0x03, 0x19
        /*007e*/ 	.short	0x001c


	//----- nvinfo : EIATTR_PARAM_CBANK
	.align		4
        /*0080*/ 	.byte	0x04, 0x0a
        /*0082*/ 	.short	(.L_34 - .L_33)
	.align		4
.L_33:
        /*0084*/ 	.word	index@(.nv.constant0._Z8raytraceP3VecPK6Sphereiii)
        /*0088*/ 	.short	0x0380
        /*008a*/ 	.short	0x001c


	//----- nvinfo : EIATTR_SW_WAR
	.align		4
.L_34:
        /*008c*/ 	.byte	0x04, 0x36
        /*008e*/ 	.short	(.L_36 - .L_35)
.L_35:
        /*0090*/ 	.word	0x00000008
.L_36:


//--------------------- .nv.callgraph             --------------------------
	.section	.nv.callgraph,"",@"SHT_CUDA_CALLGRAPH"
	.align	4
	.sectionentsize	8
	.align		4
        /*0000*/ 	.word	0x00000000
	.align		4
        /*0004*/ 	.word	0xffffffff
	.align		4
        /*0008*/ 	.word	0x00000000
	.align		4
        /*000c*/ 	.word	0xfffffffe
	.align		4
        /*0010*/ 	.word	0x00000000
	.align		4
        /*0014*/ 	.word	0xfffffffd
	.align		4
        /*0018*/ 	.word	0x00000000
	.align		4
        /*001c*/ 	.word	0xfffffffc


//--------------------- .nv.constant4             --------------------------
	.section	.nv.constant4,"a",@progbits
	.align	8
	.align		8
.nv.constant4:
        /*0000*/ 	.dword	__cudart_i2opi_f


//--------------------- .text._Z8raytraceP3VecPK6Sphereiii --------------------------
	.section	.text._Z8raytraceP3VecPK6Sphereiii,"ax",@progbits
	.align	128
        .global         _Z8raytraceP3VecPK6Sphereiii
        .type           _Z8raytraceP3VecPK6Sphereiii,@function
        .size           _Z8raytraceP3VecPK6Sphereiii,(.L_x_311 - _Z8raytraceP3VecPK6Sphereiii)
        .other          _Z8raytraceP3VecPK6Sphereiii,@"STO_CUDA_ENTRY STV_DEFAULT"
_Z8raytraceP3VecPK6Sphereiii:
.text._Z8raytraceP3VecPK6Sphereiii:
[----:B------:R-:W-:Y:S01]  /*0000*/  LDC R1, c[0x0][0x37c] ;  /* 0x0000df00ff017b82 */ /* 0x000fe20000000800 */
[----:B------:R-:W0:Y:S01]  /*0010*/  LDCU.64 UR4, c[0x0][0x390] ;  /* 0x00007200ff0477ac */ /* 0x000e220008000a00 */
[----:B------:R-:W-:Y:S01]  /*0020*/  HFMA2 R4, -RZ, RZ, 0, 5.9604644775390625e-08 ;  /* 0x00000001ff047431 */ /* 0x000fe200000001ff */
[----:B------:R-:W1:Y:S05]  /*0030*/  S2R R0, SR_TID.X ;  /* 0x0000000000007919 */ /* 0x000e6a0000002100 */
[----:B------:R-:W1:Y:S01]  /*0040*/  LDC R11, c[0x0][0x360] ;  /* 0x0000d800ff0b7b82 */ /* 0x000e620000000800 */
[----:B------:R-:W2:Y:S07]  /*0050*/  S2R R10, SR_TID.Y ;  /* 0x00000000000a7919 */ /* 0x000eae0000002200 */
[----:B------:R-:W2:Y:S01]  /*0060*/  LDC R13, c[0x0][0x364] ;  /* 0x0000d900ff0d7b82 */ /* 0x000ea20000000800 */
[----:B0-----:R-:W0:Y:S01]  /*0070*/  I2F.F64 R72, UR5 ;  /* 0x0000000500487d12 */ /* 0x001e220008201c00 */
[----:B------:R-:W-:-:S07]  /*0080*/  UMOV UR5, 0x3fe06e97 ;  /* 0x3fe06e9700057882 */ /* 0x000fce0000000000 */
[----:B0-----:R-:W0:Y:S02]  /*0090*/  MUFU.RCP64H R5, R73 ;  /* 0x0000004900057308 */ /* 0x001e240000001800 */
[----:B0-----:R-:W-:-:S08]  /*00a0*/  DFMA R2, -R72, R4, 1 ;  /* 0x3ff000004802742b */ /* 0x001fd00000000104 */
[----:B------:R-:W-:Y:S02]  /*00b0*/  DFMA R6, R2, R2, R2 ;  /* 0x000000020206722b */ /* 0x000fe40000000002 */
[----:B------:R-:W0:Y:S01]  /*00c0*/  I2F.F64 R2, UR4 ;  /* 0x0000000400027d12 */ /* 0x000e220008201c00 */
[----:B------:R-:W-:-:S05]  /*00d0*/  UMOV UR4, 0x8d4fdf3b ;  /* 0x8d4fdf3b00047882 */ /* 0x000fca0000000000 */
[----:B------:R-:W-:-:S08]  /*00e0*/  DFMA R4, R4, R6, R4 ;  /* 0x000000060404722b */ /* 0x000fd00000000004 */
[----:B------:R-:W-:Y:S02]  /*00f0*/  DFMA R8, -R72, R4, 1 ;  /* 0x3ff000004808742b */ /* 0x000fe40000000104 */
[----:B0-----:R-:W-:Y:S01]  /*0100*/  DMUL R6, R2, UR4 ;  /* 0x0000000402067c28 */ /* 0x001fe20008000000 */
[----:B------:R-:W1:Y:S05]  /*0110*/  S2UR UR4, SR_CTAID.X ;  /* 0x00000000000479c3 */ /* 0x000e6a0000002500 */
[----:B------:R-:W-:-:S03]  /*0120*/  DFMA R8, R4, R8, R4 ;  /* 0x000000080408722b */ /* 0x000fc60000000004 */
[----:B------:R-:W2:Y:S01]  /*0130*/  S2UR UR5, SR_CTAID.Y ;  /* 0x00000000000579c3 */ /* 0x000ea20000002600 */
[----:B------:R-:W-:-:S04]  /*0140*/  FSETP.GEU.AND P1, PT, |R7|, 6.5827683646048100446e-37, PT ;  /* 0x036000000700780b */ /* 0x000fc80003f2e200 */
[----:B------:R-:W-:-:S08]  /*0150*/  DMUL R2, R6, R8 ;  /* 0x0000000806027228 */ /* 0x000fd00000000000 */
[----:B------:R-:W-:-:S08]  /*0160*/  DFMA R4, -R72, R2, R6 ;  /* 0x000000024804722b */ /* 0x000fd00000000106 */
[----:B------:R-:W-:Y:S01]  /*0170*/  DFMA R2, R8, R4, R2 ;  /* 0x000000040802722b */ /* 0x000fe20000000002 */
[----:B-1----:R-:W-:-:S09]  /*0180*/  IMAD R5, R11, UR4, R0 ;  /* 0x000000040b057c24 */ /* 0x002fd2000f8e0200 */
[----:B------:R-:W-:-:S05]  /*0190*/  FFMA R4, RZ, R73, R3 ;  /* 0x00000049ff047223 */ /* 0x000fca0000000003 */
[----:B------:R-:W-:Y:S01]  /*01a0*/  FSETP.GT.AND P0, PT, |R4|, 1.469367938527859385e-39, PT ;  /* 0x001000000400780b */ /* 0x000fe20003f04200 */
[----:B--2---:R-:W-:-:S12]  /*01b0*/  IMAD R4, R13, UR5, R10 ;  /* 0x000000050d047c24 */ /* 0x004fd8000f8e020a */
[----:B------:R-:W-:Y:S05]  /*01c0*/  @P0 BRA P1, `(.L_x_0) ;  /* 0x0000000000140947 */ /* 0x000fea0000800000 */
[----:B------:R-:W-:Y:S01]  /*01d0*/  MOV R2, R72 ;  /* 0x0000004800027202 */ /* 0x000fe20000000f00 */
[----:B------:R-:W-:Y:S01]  /*01e0*/  IMAD.MOV.U32 R80, RZ, RZ, R7 ;  /* 0x000000ffff507224 */ /* 0x000fe200078e0007 */
[----:B------:R-:W-:Y:S02]  /*01f0*/  MOV R81, R6 ;  /* 0x0000000600517202 */ /* 0x000fe40000000f00 */
[----:B------:R-:W-:-:S07]  /*0200*/  MOV R72, 0x220 ;  /* 0x0000022000487802 */ /* 0x000fce0000000f00 */
[----:B------:R-:W-:Y:S05]  /*0210*/  CALL.REL.NOINC `($__internal_1_$__cuda_sm20_div_rn_f64_full) ;  /* 0x000000ac004c7944 */ /* 0x000fea0003c00000 */
.L_x_0:
[----:B------:R-:W0:Y:S01]  /*0220*/  F2F.F32.F64 R0, R2 ;  /* 0x0000000200007310 */ /* 0x000e220000301000 */
[----:B------:R-:W-:Y:S01]  /*0230*/  BSSY.RECONVERGENT B0, `(.L_x_1) ;  /* 0x0000012000007945 */ /* 0x000fe20003800200 */
[C---:B0-----:R-:W-:Y:S01]  /*0240*/  FFMA R6, R0.reuse, 0.99909329414367675781, RZ ;  /* 0x3f7fc49400067823 */ /* 0x041fe200000000ff */
[----:B------:R-:W-:-:S03]  /*0250*/  FMUL R16, R0, -0.042573366314172744751 ;  /* 0xbd2e616900107820 */ /* 0x000fc60000400000 */
[----:B------:R-:W-:-:S04]  /*0260*/  FFMA R7, R6, R6, RZ ;  /* 0x0000000606077223 */ /* 0x000fc800000000ff */
[----:B------:R-:W-:-:S04]  /*0270*/  FFMA R9, R16, R16, R7 ;  /* 0x0000001010097223 */ /* 0x000fc80000000007 */
[----:B------:R0:W1:Y:S01]  /*0280*/  MUFU.RSQ R8, R9 ;  /* 0x0000000900087308 */ /* 0x0000620000001400 */
[----:B------:R-:W-:-:S04]  /*0290*/  IADD3 R7, PT, PT, R9, -0xd000000, RZ ;  /* 0xf300000009077810 */ /* 0x000fc80007ffe0ff */
[----:B------:R-:W-:-:S13]  /*02a0*/  ISETP.GT.U32.AND P0, PT, R7, 0x727fffff, PT ;  /* 0x727fffff0700780c */ /* 0x000fda0003f04070 */
[----:B01----:R-:W-:Y:S05]  /*02b0*/  @!P0 BRA `(.L_x_2) ;  /* 0x0000000000148947 */ /* 0x003fea0003800000 */
[----:B------:R-:W-:Y:S01]  /*02c0*/  IMAD.MOV.U32 R2, RZ, RZ, R9 ;  /* 0x000000ffff027224 */ /* 0x000fe200078e0009 */
[----:B------:R-:W-:-:S07]  /*02d0*/  MOV R3, 0x2f0 ;  /* 0x000002f000037802 */ /* 0x000fce0000000f00 */
[----:B------:R-:W-:Y:S05]  /*02e0*/  CALL.REL.NOINC `($__internal_3_$__cuda_sm20_sqrt_rn_f32_slowpath) ;  /* 0x000000b400807944 */ /* 0x000fea0003c00000 */
[----:B------:R-:W-:Y:S01]  /*02f0*/  MOV R2, R72 ;  /* 0x0000004800027202 */ /* 0x000fe20000000f00 */
[----:B------:R-:W-:Y:S06]  /*0300*/  BRA `(.L_x_3) ;  /* 0x0000000000107947 */ /* 0x000fec0003800000 */
.L_x_2:
[----:B------:R-:W-:Y:S01]  /*0310*/  FMUL.FTZ R2, R9, R8 ;  /* 0x0000000809027220 */ /* 0x000fe20000410000 */
[----:B------:R-:W-:-:S03]  /*0320*/  FMUL.FTZ R7, R8, 0.5 ;  /* 0x3f00000008077820 */ /* 0x000fc60000410000 */
[----:B------:R-:W-:-:S04]  /*0330*/  FFMA R3, -R2, R2, R9 ;  /* 0x0000000202037223 */ /* 0x000fc80000000109 */
[----:B------:R-:W-:-:S07]  /*0340*/  FFMA R2, R3, R7, R2 ;  /* 0x0000000703027223 */ /* 0x000fce0000000002 */
.L_x_3:
[----:B------:R-:W-:Y:S05]  /*0350*/  BSYNC.RECONVERGENT B0 ;  /* 0x0000000000007941 */ /* 0x000fea0003800200 */
.L_x_1:
[----:B------:R-:W-:Y:S01]  /*0360*/  IADD3 R3, PT, PT, R2, 0x1800000, RZ ;  /* 0x0180000002037810 */ /* 0x000fe20007ffe0ff */
[----:B------:R-:W-:Y:S03]  /*0370*/  BSSY.RECONVERGENT B0, `(.L_x_4) ;  /* 0x000000c000007945 */ /* 0x000fe60003800200 */
[----:B------:R-:W-:-:S04]  /*0380*/  LOP3.LUT R3, R3, 0x7f800000, RZ, 0xc0, !PT ;  /* 0x7f80000003037812 */ /* 0x000fc800078ec0ff */
[----:B------:R-:W-:-:S13]  /*0390*/  ISETP.GT.U32.AND P0, PT, R3, 0x1ffffff, PT ;  /* 0x01ffffff0300780c */ /* 0x000fda0003f04070 */
[----:B------:R-:W-:Y:S05]  /*03a0*/  @P0 BRA `(.L_x_5) ;  /* 0x0000000000100947 */ /* 0x000fea0003800000 */
[----:B------:R-:W-:-:S07]  /*03b0*/  MOV R3, 0x3d0 ;  /* 0x000003d000037802 */ /* 0x000fce0000000f00 */
[----:B------:R-:W-:Y:S05]  /*03c0*/  CALL.REL.NOINC `($__internal_2_$__cuda_sm20_rcp_rn_f32_slowpath) ;  /* 0x000000b000747944 */ /* 0x000fea0003c00000 */
[----:B------:R-:W-:Y:S01]  /*03d0*/  IMAD.MOV.U32 R7, RZ, RZ, R2 ;  /* 0x000000ffff077224 */ /* 0x000fe200078e0002 */
[----:B------:R-:W-:Y:S06]  /*03e0*/  BRA `(.L_x_6) ;  /* 0x0000000000107947 */ /* 0x000fec0003800000 */
.L_x_5:
[----:B------:R-:W0:Y:S02]  /*03f0*/  MUFU.RCP R7, R2 ;  /* 0x0000000200077308 */ /* 0x000e240000001000 */
[----:B0-----:R-:W-:-:S04]  /*0400*/  FFMA R3, R7, R2, -1 ;  /* 0xbf80000007037423 */ /* 0x001fc80000000002 */
[----:B------:R-:W-:-:S04]  /*0410*/  FADD.FTZ R8, -R3, -RZ ;  /* 0x800000ff03087221 */ /* 0x000fc80000010100 */
[----:B------:R-:W-:-:S07]  /*0420*/  FFMA R7, R7, R8, R7 ;  /* 0x0000000807077223 */ /* 0x000fce0000000007 */
.L_x_6:
[----:B------:R-:W-:Y:S05]  /*0430*/  BSYNC.RECONVERGENT B0 ;  /* 0x0000000000007941 */ /* 0x000fea0003800200 */
.L_x_4:
[----:B------:R-:W0:Y:S01]  /*0440*/  LDCU UR4, c[0x0][0x398] ;  /* 0x00007300ff0477ac */ /* 0x000e220008000800 */
[----:B------:R-:W1:Y:S01]  /*0450*/  LDCU.64 UR6, c[0x0][0x390] ;  /* 0x00007200ff0677ac */ /* 0x000e620008000a00 */
[----:B------:R-:W2:Y:S01]  /*0460*/  LDCU.64 UR10, c[0x0][0x358] ;  /* 0x00006b00ff0a77ac */ /* 0x000ea20008000a00 */
[----:B0-----:R-:W0:Y:S01]  /*0470*/  I2F.F64 R2, UR4 ;  /* 0x0000000400027d12 */ /* 0x001e220008201c00 */
[----:B------:R-:W-:-:S07]  /*0480*/  UISETP.GE.AND UP0, UPT, UR4, 0x1, UPT ;  /* 0x000000010400788c */ /* 0x000fce000bf06270 */
[----:B0-----:R-:W0:Y:S01]  /*0490*/  MUFU.RCP64H R9, R3 ;  /* 0x0000000300097308 */ /* 0x001e220000001800 */
[----:B------:R-:W-:-:S04]  /*04a0*/  IADD3 R8, PT, PT, R3, 0x300402, RZ ;  /* 0x0030040203087810 */ /* 0x000fc80007ffe0ff */
[----:B------:R-:W-:Y:S02]  /*04b0*/  FSETP.GEU.AND P0, PT, |R8|, 5.8789094863358348022e-39, PT ;  /* 0x004004020800780b */ /* 0x000fe40003f0e200 */
[----:B0-----:R-:W-:-:S08]  /*04c0*/  DFMA R10, -R2, R8, 1 ;  /* 0x3ff00000020a742b */ /* 0x001fd00000000108 */
[----:B------:R-:W-:-:S08]  /*04d0*/  DFMA R10, R10, R10, R10 ;  /* 0x0000000a0a0a722b */ /* 0x000fd0000000000a */
[----:B------:R-:W-:Y:S01]  /*04e0*/  DFMA R10, R8, R10, R8 ;  /* 0x0000000a080a722b */ /* 0x000fe20000000008 */
[----:B------:R-:W-:-:S04]  /*04f0*/  LOP3.LUT R9, RZ, R4, RZ, 0x33, !PT ;  /* 0x00000004ff097212 */ /* 0x000fc800078e33ff */
[----:B-1----:R-:W-:Y:S01]  /*0500*/  IADD3 R14, PT, PT, R9, UR7, RZ ;  /* 0x00000007090e7c10 */ /* 0x002fe2000fffe0ff */
[--C-:B------:R-:W-:Y:S02]  /*0510*/  IMAD R9, R4, UR6, R5.reuse ;  /* 0x0000000604097c24 */ /* 0x100fe4000f8e0205 */
[----:B------:R-:W-:Y:S01]  /*0520*/  DFMA R12, -R2, R10, 1 ;  /* 0x3ff00000020c742b */ /* 0x000fe2000000010a */
[-C--:B------:R-:W-:Y:S01]  /*0530*/  FMUL R4, R6, R7.reuse ;  /* 0x0000000706047220 */ /* 0x080fe20000400000 */
[-C--:B------:R-:W-:Y:S01]  /*0540*/  FMUL R6, R16, R7.reuse ;  /* 0x0000000710067220 */ /* 0x080fe20000400000 */
[----:B------:R-:W-:Y:S02]  /*0550*/  IMAD R15, R14, UR6, R5 ;  /* 0x000000060e0f7c24 */ /* 0x000fe4000f8e0205 */
[----:B------:R-:W-:Y:S01]  /*0560*/  FMUL R5, RZ, R7 ;  /* 0x00000007ff057220 */ /* 0x000fe20000400000 */
[----:B------:R-:W-:Y:S01]  /*0570*/  FMUL R4, R4, 0.51349997520446777344 ;  /* 0x3f0374bc04047820 */ /* 0x000fe20000400000 */
[----:B------:R-:W-:Y:S01]  /*0580*/  FMUL R6, R6, 0.51349997520446777344 ;  /* 0x3f0374bc06067820 */ /* 0x000fe20000400000 */
[----:B------:R-:W-:Y:S01]  /*0590*/  VIADD R7, R9, 0x1 ;  /* 0x0000000109077836 */ /* 0x000fe20000000000 */
[----:B------:R-:W-:Y:S01]  /*05a0*/  DFMA R10, R10, R12, R10 ;  /* 0x0000000c0a0a722b */ /* 0x000fe2000000000a */
[----:B------:R-:W-:Y:S01]  /*05b0*/  FMUL R5, R5, 0.51349997520446777344 ;  /* 0x3f0374bc05057820 */ /* 0x000fe20000400000 */
[----:B--2---:R-:W-:Y:S09]  /*05c0*/  @P0 BRA `(.L_x_7) ;  /* 0x0000000000100947 */ /* 0x004ff20003800000 */
[----:B------:R-:W-:Y:S02]  /*05d0*/  LOP3.LUT R8, R3, 0x7fffffff, RZ, 0xc0, !PT ;  /* 0x7fffffff03087812 */ /* 0x000fe400078ec0ff */
[----:B------:R-:W-:Y:S02]  /*05e0*/  MOV R14, 0x610 ;  /* 0x00000610000e7802 */ /* 0x000fe40000000f00 */
[----:B------:R-:W-:-:S07]  /*05f0*/  IADD3 R10, PT, PT, R8, -0x100000, RZ ;  /* 0xfff00000080a7810 */ /* 0x000fce0007ffe0ff */
[----:B------:R-:W-:Y:S05]  /*0600*/  CALL.REL.NOINC `($__internal_0_$__cuda_sm20_dblrcp_rn_slowpath_v3) ;  /* 0x000000a400b07944 */ /* 0x000fea0003c00000 */
.L_x_7:
[----:B------:R-:W0:Y:S02]  /*0610*/  LDC.64 R44, c[0x0][0x380] ;  /* 0x0000e000ff2c7b82 */ /* 0x000e240000000a00 */
[----:B0-----:R-:W-:-:S05]  /*0620*/  IMAD.WIDE R44, R15, 0xc, R44 ;  /* 0x0000000c0f2c7825 */ /* 0x001fca00078e022c */
[----:B------:R0:W5:Y:S04]  /*0630*/  LDG.E R14, desc[UR10][R44.64] ;  /* 0x0000000a2c0e7981 */ /* 0x000168000c1e1900 */
[----:B------:R0:W5:Y:S04]  /*0640*/  LDG.E R15, desc[UR10][R44.64+0x4] ;  /* 0x0000040a2c0f7981 */ /* 0x000168000c1e1900 */
[----:B------:R0:W5:Y:S01]  /*0650*/  LDG.E R16, desc[UR10][R44.64+0x8] ;  /* 0x0000080a2c107981 */ /* 0x000162000c1e1900 */
[----:B------:R-:W-:Y:S05]  /*0660*/  BRA.U !UP0, `(.L_x_8) ;  /* 0x000000a508587547 */ /* 0x000fea000b800000 */
[----:B------:R-:W1:Y:S01]  /*0670*/  F2F.F32.F64 R10, R10 ;  /* 0x0000000a000a7310 */ /* 0x000e620000301000 */
[----:B------:R-:W-:Y:S01]  /*0680*/  UPLOP3.LUT UP0, UPT, UPT, UPT, UPT, 0x80, 0x8 ;  /* 0x000000000008789c */ /* 0x000fe20003f0f070 */
[----:B------:R-:W-:Y:S01]  /*0690*/  UMOV UR8, 0x0 ;  /* 0x0000000000087882 */ /* 0x000fe20000000000 */
[----:B------:R-:W-:Y:S01]  /*06a0*/  UMOV UR9, 0x3fe00000 ;  /* 0x3fe0000000097882 */ /* 0x000fe20000000000 */
[----:B-1----:R-:W-:-:S15]  /*06b0*/  R2UR UR14, R10 ;  /* 0x000000000a0e72ca */ /* 0x002fde00000e0000 */
.L_x_281:
[----:B-1----:R-:W1:Y:S02]  /*06c0*/  LDC.64 R2, c[0x0][0x388] ;  /* 0x0000e200ff027b82 */ /* 0x002e640000000a00 */
[----:B-1----:R-:W2:Y:S04]  /*06d0*/  LDG.E R68, desc[UR10][R2.64+0x160] ;  /* 0x0001600a02447981 */ /* 0x002ea8000c1e1900 */
[----:B------:R-:W3:Y:S04]  /*06e0*/  LDG.E R64, desc[UR10][R2.64+0x134] ;  /* 0x0001340a02407981 */ /* 0x000ee8000c1e1900 */
[----:B------:R-:W4:Y:S04]  /*06f0*/  LDG.E R60, desc[UR10][R2.64+0x108] ;  /* 0x0001080a023c7981 */ /* 0x000f28000c1e1900 */
[----:B------:R-:W4:Y:S04]  /*0700*/  LDG.E R56, desc[UR10][R2.64+0xdc] ;  /* 0x0000dc0a02387981 */ /* 0x000f28000c1e1900 */
[----:B------:R-:W4:Y:S04]  /*0710*/  LDG.E R52, desc[UR10][R2.64+0xb0] ;  /* 0x0000b00a02347981 */ /* 0x000f28000c1e1900 */
[----:B------:R-:W4:Y:S04]  /*0720*/  LDG.E R48, desc[UR10][R2.64+0x84] ;  /* 0x0000840a02307981 */ /* 0x000f28000c1e1900 */
[----:B------:R-:W4:Y:S04]  /*0730*/  LDG.E R42, desc[UR10][R2.64+0x58] ;  /* 0x0000580a022a7981 */ /* 0x000f28000c1e1900 */
[----:B------:R-:W4:Y:S04]  /*0740*/  LDG.E R38, desc[UR10][R2.64+0x2c] ;  /* 0x00002c0a02267981 */ /* 0x000f28000c1e1900 */
[----:B------:R-:W4:Y:S04]  /*0750*/  LDG.E R34, desc[UR10][R2.64] ;  /* 0x0000000a02227981 */ /* 0x000f28000c1e1900 */
[----:B-----5:R1:W5:Y:S04]  /*0760*/  LDG.E R71, desc[UR10][R2.64+0x164] ;  /* 0x0001640a02477981 */ /* 0x020368000c1e1900 */
[----:B------:R1:W5:Y:S04]  /*0770*/  LDG.E R70, desc[UR10][R2.64+0x168] ;  /* 0x0001680a02467981 */ /* 0x000368000c1e1900 */
        /* <DEDUP_REMOVED lines=24> */
[----:B------:R1:W5:Y:S01]  /*0900*/  LDG.E R35, desc[UR10][R2.64+0xc] ;  /* 0x00000c0a02237981 */ /* 0x000362000c1e1900 */
[----:B------:R-:W-:Y:S01]  /*0910*/  HFMA2 R17, -RZ, RZ, 0, 0 ;  /* 0x00000000ff117431 */ /* 0x000fe200000001ff */
[----:B------:R-:W-:Y:S01]  /*0920*/  CS2R R32, SRZ ;  /* 0x0000000000207805 */ /* 0x000fe2000001ff00 */
[----:B------:R-:W-:Y:S01]  /*0930*/  UPLOP3.LUT UP1, UPT, UPT, UPT, UP0, 0x80, 0x8 ;  /* 0x000000000008789c */ /* 0x000fe20003f2f000 */
[----:B------:R-:W-:Y:S01]  /*0940*/  UMOV UR4, URZ ;  /* 0x000000ff00047c82 */ /* 0x000fe20008000000 */
[----:B--2---:R-:W-:Y:S01]  /*0950*/  FMUL R68, R68, R68 ;  /* 0x0000004444447220 */ /* 0x004fe20000400000 */
[----:B---3--:R-:W-:Y:S01]  /*0960*/  FMUL R64, R64, R64 ;  /* 0x0000004040407220 */ /* 0x008fe20000400000 */
[----:B----4-:R-:W-:Y:S01]  /*0970*/  FMUL R60, R60, R60 ;  /* 0x0000003c3c3c7220 */ /* 0x010fe20000400000 */
[----:B------:R-:W-:Y:S01]  /*0980*/  FMUL R56, R56, R56 ;  /* 0x0000003838387220 */ /* 0x000fe20000400000 */
[----:B------:R-:W-:Y:S01]  /*0990*/  FMUL R52, R52, R52 ;  /* 0x0000003434347220 */ /* 0x000fe20000400000 */
[----:B------:R-:W-:Y:S01]  /*09a0*/  FMUL R48, R48, R48 ;  /* 0x0000003030307220 */ /* 0x000fe20000400000 */
[----:B------:R-:W-:Y:S01]  /*09b0*/  FMUL R42, R42, R42 ;  /* 0x0000002a2a2a7220 */ /* 0x000fe20000400000 */
[----:B------:R-:W-:Y:S01]  /*09c0*/  FMUL R38, R38, R38 ;  /* 0x0000002626267220 */ /* 0x000fe20000400000 */
[----:B-1----:R-:W-:-:S07]  /*09d0*/  FMUL R34, R34, R34 ;  /* 0x0000002222227220 */ /* 0x002fce0000400000 */
.L_x_144:
[----:B------:R-:W-:Y:S01]  /*09e0*/  SHF.R.U32.HI R2, RZ, 0x6, R7 ;  /* 0x00000006ff027819 */ /* 0x000fe20000011607 */
[----:B------:R-:W-:Y:S03]  /*09f0*/  BSSY.RECONVERGENT B0, `(.L_x_9) ;  /* 0x000002c000007945 */ /* 0x000fe60003800200 */
[----:B------:R-:W-:-:S05]  /*0a00*/  LOP3.LUT R2, R2, R7, RZ, 0x3c, !PT ;  /* 0x0000000702027212 */ /* 0x000fca00078e3cff */
[----:B------:R-:W-:-:S05]  /*0a10*/  IMAD.SHL.U32 R3, R2, 0x20000, RZ ;  /* 0x0002000002037824 */ /* 0x000fca00078e00ff */
[----:B------:R-:W-:-:S04]  /*0a20*/  LOP3.LUT R3, R3, R2, RZ, 0x3c, !PT ;  /* 0x0000000203037212 */ /* 0x000fc800078e3cff */
[----:B------:R-:W-:-:S04]  /*0a30*/  SHF.R.U32.HI R2, RZ, 0x9, R3 ;  /* 0x00000009ff027819 */ /* 0x000fc80000011603 */
[----:B------:R-:W-:-:S04]  /*0a40*/  LOP3.LUT R7, R2, R3, RZ, 0x3c, !PT ;  /* 0x0000000302077212 */ /* 0x000fc800078e3cff */
[----:B------:R-:W-:-:S04]  /*0a50*/  LOP3.LUT R2, R7, 0x7fffff, RZ, 0xc0, !PT ;  /* 0x007fffff07027812 */ /* 0x000fc800078ec0ff */
[----:B------:R-:W-:-:S05]  /*0a60*/  LOP3.LUT R2, R2, 0x3f800000, RZ, 0xfc, !PT ;  /* 0x3f80000002027812 */ /* 0x000fca00078efcff */
[----:B------:R-:W-:-:S04]  /*0a70*/  FADD R2, R2, -1 ;  /* 0xbf80000002027421 */ /* 0x000fc80000000000 */
[----:B------:R-:W-:-:S05]  /*0a80*/  FADD R3, R2, R2 ;  /* 0x0000000202037221 */ /* 0x000fca0000000000 */
[----:B------:R-:W-:-:S13]  /*0a90*/  FSETP.GEU.AND P0, PT, R3, 1, PT ;  /* 0x3f8000000300780b */ /* 0x000fda0003f0e000 */
[----:B------:R-:W-:Y:S05]  /*0aa0*/  @!P0 BRA `(.L_x_10) ;  /* 0x0000000000448947 */ /* 0x000fea0003800000 */
[----:B------:R-:W-:Y:S01]  /*0ab0*/  FADD R3, -R3, 2 ;  /* 0x4000000003037421 */ /* 0x000fe20000000100 */
[----:B------:R-:W-:Y:S03]  /*0ac0*/  BSSY.RECONVERGENT B1, `(.L_x_11) ;  /* 0x000000d000017945 */ /* 0x000fe60003800200 */
[----:B------:R1:W2:Y:S01]  /*0ad0*/  MUFU.RSQ R2, R3 ;  /* 0x0000000300027308 */ /* 0x0002a20000001400 */
[----:B------:R-:W-:-:S04]  /*0ae0*/  IADD3 R18, PT, PT, R3, -0xd000000, RZ ;  /* 0xf300000003127810 */ /* 0x000fc80007ffe0ff */
[----:B------:R-:W-:-:S13]  /*0af0*/  ISETP.GT.U32.AND P0, PT, R18, 0x727fffff, PT ;  /* 0x727fffff1200780c */ /* 0x000fda0003f04070 */
[----:B-12---:R-:W-:Y:S05]  /*0b00*/  @!P0 BRA `(.L_x_12) ;  /* 0x0000000000108947 */ /* 0x006fea0003800000 */
[----:B------:R-:W-:Y:S02]  /*0b10*/  MOV R2, R3 ;  /* 0x0000000300027202 */ /* 0x000fe40000000f00 */
[----:B------:R-:W-:-:S07]  /*0b20*/  MOV R3, 0xb40 ;  /* 0x00000b4000037802 */ /* 0x000fce0000000f00 */
[----:B0----5:R-:W-:Y:S05]  /*0b30*/  CALL.REL.NOINC `($__internal_3_$__cuda_sm20_sqrt_rn_f32_slowpath) ;  /* 0x000000ac006c7944 */ /* 0x021fea0003c00000 */
[----:B------:R-:W-:Y:S05]  /*0b40*/  BRA `(.L_x_13) ;  /* 0x0000000000107947 */ /* 0x000fea0003800000 */
.L_x_12:
[----:B------:R-:W-:Y:S01]  /*0b50*/  FMUL.FTZ R72, R3, R2 ;  /* 0x0000000203487220 */ /* 0x000fe20000410000 */
[----:B------:R-:W-:-:S03]  /*0b60*/  FMUL.FTZ R2, R2, 0.5 ;  /* 0x3f00000002027820 */ /* 0x000fc60000410000 */
[----:B------:R-:W-:-:S04]  /*0b70*/  FFMA R3, -R72, R72, R3 ;  /* 0x0000004848037223 */ /* 0x000fc80000000103 */
[----:B------:R-:W-:-:S07]  /*0b80*/  FFMA R72, R3, R2, R72 ;  /* 0x0000000203487223 */ /* 0x000fce0000000048 */
.L_x_13:
[----:B------:R-:W-:Y:S05]  /*0b90*/  BSYNC.RECONVERGENT B1 ;  /* 0x0000000000017941 */ /* 0x000fea0003800200 */
.L_x_11:
[----:B------:R-:W-:Y:S01]  /*0ba0*/  FADD R19, -R72, 1 ;  /* 0x3f80000048137421 */ /* 0x000fe20000000100 */
[----:B------:R-:W-:Y:S06]  /*0bb0*/  BRA `(.L_x_14) ;  /* 0x00000000003c7947 */ /* 0x000fec0003800000 */
.L_x_10:
[----:B------:R-:W-:Y:S01]  /*0bc0*/  VIADD R18, R3, 0xf3000000 ;  /* 0xf300000003127836 */ /* 0x000fe20000000000 */
[----:B------:R1:W2:Y:S01]  /*0bd0*/  MUFU.RSQ R2, R3 ;  /* 0x0000000300027308 */ /* 0x0002a20000001400 */
[----:B------:R-:W-:Y:S03]  /*0be0*/  BSSY.RECONVERGENT B1, `(.L_x_15) ;  /* 0x000000b000017945 */ /* 0x000fe60003800200 */
[----:B------:R-:W-:-:S13]  /*0bf0*/  ISETP.GT.U32.AND P0, PT, R18, 0x727fffff, PT ;  /* 0x727fffff1200780c */ /* 0x000fda0003f04070 */
[----:B-12---:R-:W-:Y:S05]  /*0c00*/  @!P0 BRA `(.L_x_16) ;  /* 0x0000000000108947 */ /* 0x006fea0003800000 */
[----:B------:R-:W-:Y:S02]  /*0c10*/  MOV R2, R3 ;  /* 0x0000000300027202 */ /* 0x000fe40000000f00 */
[----:B------:R-:W-:-:S07]  /*0c20*/  MOV R3, 0xc40 ;  /* 0x00000c4000037802 */ /* 0x000fce0000000f00 */
[----:B0----5:R-:W-:Y:S05]  /*0c30*/  CALL.REL.NOINC `($__internal_3_$__cuda_sm20_sqrt_rn_f32_slowpath) ;  /* 0x000000ac002c7944 */ /* 0x021fea0003c00000 */
[----:B------:R-:W-:Y:S05]  /*0c40*/  BRA `(.L_x_17) ;  /* 0x0000000000107947 */ /* 0x000fea0003800000 */
.L_x_16:
[----:B------:R-:W-:Y:S01]  /*0c50*/  FMUL.FTZ R72, R3, R2 ;  /* 0x0000000203487220 */ /* 0x000fe20000410000 */
[----:B------:R-:W-:-:S03]  /*0c60*/  FMUL.FTZ R2, R2, 0.5 ;  /* 0x3f00000002027820 */ /* 0x000fc60000410000 */
[----:B------:R-:W-:-:S04]  /*0c70*/  FFMA R3, -R72, R72, R3 ;  /* 0x0000004848037223 */ /* 0x000fc80000000103 */
[----:B------:R-:W-:-:S07]  /*0c80*/  FFMA R72, R3, R2, R72 ;  /* 0x0000000203487223 */ /* 0x000fce0000000048 */
.L_x_17:
[----:B------:R-:W-:Y:S05]  /*0c90*/  BSYNC.RECONVERGENT B1 ;  /* 0x0000000000017941 */ /* 0x000fea0003800200 */
.L_x_15:
[----:B------:R-:W-:-:S07]  /*0ca0*/  FADD R19, R72, -1 ;  /* 0xbf80000048137421 */ /* 0x000fce0000000000 */
.L_x_14:
[----:B------:R-:W-:Y:S05]  /*0cb0*/  BSYNC.RECONVERGENT B0 ;  /* 0x0000000000007941 */ /* 0x000fea0003800200 */
.L_x_9:
[----:B------:R-:W-:Y:S01]  /*0cc0*/  SHF.R.U32.HI R2, RZ, 0x6, R7 ;  /* 0x00000006ff027819 */ /* 0x000fe20000011607 */
[----:B------:R-:W-:Y:S03]  /*0cd0*/  BSSY.RECONVERGENT B0, `(.L_x_18) ;  /* 0x000002c000007945 */ /* 0x000fe60003800200 */
[----:B------:R-:W-:-:S04]  /*0ce0*/  LOP3.LUT R2, R2, R7, RZ, 0x3c, !PT ;  /* 0x0000000702027212 */ /* 0x000fc800078e3cff */
[----:B------:R-:W-:-:S04]  /*0cf0*/  SHF.L.U32 R3, R2, 0x11, RZ ;  /* 0x0000001102037819 */ /* 0x000fc800000006ff */
        /* <DEDUP_REMOVED lines=11> */
[----:B------:R-:W-:Y:S01]  /*0db0*/  VIADD R18, R3, 0xf3000000 ;  /* 0xf300000003127836 */ /* 0x000fe20000000000 */
[----:B------:R1:W2:Y:S04]  /*0dc0*/  MUFU.RSQ R2, R3 ;  /* 0x0000000300027308 */ /* 0x0002a80000001400 */
[----:B------:R-:W-:-:S13]  /*0dd0*/  ISETP.GT.U32.AND P0, PT, R18, 0x727fffff, PT ;  /* 0x727fffff1200780c */ /* 0x000fda0003f04070 */
[----:B-12---:R-:W-:Y:S05]  /*0de0*/  @!P0 BRA `(.L_x_21) ;  /* 0x0000000000108947 */ /* 0x006fea0003800000 */
[----:B------:R-:W-:Y:S02]  /*0df0*/  MOV R2, R3 ;  /* 0x0000000300027202 */ /* 0x000fe40000000f00 */
[----:B------:R-:W-:-:S07]  /*0e00*/  MOV R3, 0xe20 ;  /* 0x00000e2000037802 */ /* 0x000fce0000000f00 */
[----:B0----5:R-:W-:Y:S05]  /*0e10*/  CALL.REL.NOINC `($__internal_3_$__cuda_sm20_sqrt_rn_f32_slowpath) ;  /* 0x000000a800b47944 */ /* 0x021fea0003c00000 */
[----:B------:R-:W-:Y:S05]  /*0e20*/  BRA `(.L_x_22) ;  /* 0x0000000000107947 */ /* 0x000fea0003800000 */
.L_x_21:
[----:B------:R-:W-:Y:S01]  /*0e30*/  FMUL.FTZ R72, R3, R2 ;  /* 0x0000000203487220 */ /* 0x000fe20000410000 */
[----:B------:R-:W-:-:S03]  /*0e40*/  FMUL.FTZ R2, R2, 0.5 ;  /* 0x3f00000002027820 */ /* 0x000fc60000410000 */
[----:B------:R-:W-:-:S04]  /*0e50*/  FFMA R3, -R72, R72, R3 ;  /* 0x0000004848037223 */ /* 0x000fc80000000103 */
[----:B------:R-:W-:-:S07]  /*0e60*/  FFMA R72, R3, R2, R72 ;  /* 0x0000000203487223 */ /* 0x000fce0000000048 */
.L_x_22:
[----:B------:R-:W-:Y:S05]  /*0e70*/  BSYNC.RECONVERGENT B1 ;  /* 0x0000000000017941 */ /* 0x000fea0003800200 */
.L_x_20:
[----:B------:R-:W-:Y:S01]  /*0e80*/  FADD R18, -R72, 1 ;  /* 0x3f80000048127421 */ /* 0x000fe20000000100 */
[----:B------:R-:W-:Y:S06]  /*0e90*/  BRA `(.L_x_23) ;  /* 0x00000000003c7947 */ /* 0x000fec0003800000 */
.L_x_19:
[----:B------:R-:W-:Y:S01]  /*0ea0*/  IADD3 R18, PT, PT, R3, -0xd000000, RZ ;  /* 0xf300000003127810 */ /* 0x000fe20007ffe0ff */
[----:B------:R1:W2:Y:S01]  /*0eb0*/  MUFU.RSQ R2, R3 ;  /* 0x0000000300027308 */ /* 0x0002a20000001400 */
[----:B------:R-:W-:Y:S02]  /*0ec0*/  BSSY.RECONVERGENT B1, `(.L_x_24) ;  /* 0x000000b000017945 */ /* 0x000fe40003800200 */
[----:B------:R-:W-:-:S13]  /*0ed0*/  ISETP.GT.U32.AND P0, PT, R18, 0x727fffff, PT ;  /* 0x727fffff1200780c */ /* 0x000fda0003f04070 */
[----:B-1----:R-:W-:Y:S05]  /*0ee0*/  @!P0 BRA `(.L_x_25) ;  /* 0x0000000000108947 */ /* 0x002fea0003800000 */
[----:B--2---:R-:W-:Y:S01]  /*0ef0*/  IMAD.MOV.U32 R2, RZ, RZ, R3 ;  /* 0x000000ffff027224 */ /* 0x004fe200078e0003 */
[----:B------:R-:W-:-:S07]  /*0f00*/  MOV R3, 0xf20 ;  /* 0x00000f2000037802 */ /* 0x000fce0000000f00 */
[----:B0----5:R-:W-:Y:S05]  /*0f10*/  CALL.REL.NOINC `($__internal_3_$__cuda_sm20_sqrt_rn_f32_slowpath) ;  /* 0x000000a800747944 */ /* 0x021fea0003c00000 */
[----:B------:R-:W-:Y:S05]  /*0f20*/  BRA `(.L_x_26) ;  /* 0x0000000000107947 */ /* 0x000fea0003800000 */
.L_x_25:
[----:B--2---:R-:W-:Y:S01]  /*0f30*/  FMUL.FTZ R72, R3, R2 ;  /* 0x0000000203487220 */ /* 0x004fe20000410000 */
[----:B------:R-:W-:-:S03]  /*0f40*/  FMUL.FTZ R2, R2, 0.5 ;  /* 0x3f00000002027820 */ /* 0x000fc60000410000 */
[----:B------:R-:W-:-:S04]  /*0f50*/  FFMA R3, -R72, R72, R3 ;  /* 0x0000004848037223 */ /* 0x000fc80000000103 */
[----:B------:R-:W-:-:S07]  /*0f60*/  FFMA R72, R3, R2, R72 ;  /* 0x0000000203487223 */ /* 0x000fce0000000048 */
.L_x_26:
[----:B------:R-:W-:Y:S05]  /*0f70*/  BSYNC.RECONVERGENT B1 ;  /* 0x0000000000017941 */ /* 0x000fea0003800200 */
.L_x_24:
[----:B------:R-:W-:-:S07]  /*0f80*/  FADD R18, R72, -1 ;  /* 0xbf80000048127421 */ /* 0x000fce0000000000 */
.L_x_23:
[----:B------:R-:W-:Y:S05]  /*0f90*/  BSYNC.RECONVERGENT B0 ;  /* 0x0000000000007941 */ /* 0x000fea0003800200 */
.L_x_18:
[----:B------:R-:W1:Y:S01]  /*0fa0*/  LDCU UR5, c[0x0][0x390] ;  /* 0x00007200ff0577ac */ /* 0x000e620008000800 */
[----:B------:R-:W2:Y:S01]  /*0fb0*/  S2R R21, SR_TID.X ;  /* 0x0000000000157919 */ /* 0x000ea20000002100 */
[----:B------:R-:W2:Y:S01]  /*0fc0*/  LDC R28, c[0x0][0x360] ;  /* 0x0000d800ff1c7b82 */ /* 0x000ea20000000800 */
[----:B------:R-:W-:Y:S01]  /*0fd0*/  HFMA2 R26, -RZ, RZ, 0, 5.9604644775390625e-08 ;  /* 0x00000001ff1a7431 */ /* 0x000fe200000001ff */
[----:B------:R-:W3:Y:S01]  /*0fe0*/  F2F.F64.F32 R24, R19 ;  /* 0x0000001300187310 */ /* 0x000ee20000201800 */
[----:B------:R-:W-:Y:S07]  /*0ff0*/  BSSY.RECONVERGENT B0, `(.L_x_27) ;  /* 0x000001b000007945 */ /* 0x000fee0003800200 */
[----:B-1----:R-:W1:Y:S01]  /*1000*/  I2F.F64 R2, UR5 ;  /* 0x0000000500027d12 */ /* 0x002e620008201c00 */
[----:B------:R-:W2:Y:S01]  /*1010*/  S2UR UR5, SR_CTAID.X ;  /* 0x00000000000579c3 */ /* 0x000ea20000002500 */
[----:B---3--:R-:W-:-:S06]  /*1020*/  DADD R24, R24, 0.5 ;  /* 0x3fe0000018187429 */ /* 0x008fcc0000000000 */
[----:B-1----:R-:W1:Y:S01]  /*1030*/  MUFU.RCP64H R27, R3 ;  /* 0x00000003001b7308 */ /* 0x002e620000001800 */
[----:B--2---:R-:W-:-:S07]  /*1040*/  IMAD R28, R28, UR5, R21 ;  /* 0x000000051c1c7c24 */ /* 0x004fce000f8e0215 */
[----:B------:R-:W2:Y:S01]  /*1050*/  I2F.F64 R20, R28 ;  /* 0x0000001c00147312 */ /* 0x000ea20000201c00 */
[----:B-1----:R-:W-:-:S08]  /*1060*/  DFMA R22, -R2, R26, 1 ;  /* 0x3ff000000216742b */ /* 0x002fd0000000011a */
[----:B------:R-:W-:Y:S02]  /*1070*/  DFMA R22, R22, R22, R22 ;  /* 0x000000161616722b */ /* 0x000fe40000000016 */
[----:B--2---:R-:W-:-:S06]  /*1080*/  DFMA R20, R24, 0.5, R20 ;  /* 0x3fe000001814782b */ /* 0x004fcc0000000014 */
[----:B------:R-:W-:-:S04]  /*1090*/  DFMA R22, R26, R22, R26 ;  /* 0x000000161a16722b */ /* 0x000fc8000000001a */
[----:B------:R-:W-:-:S04]  /*10a0*/  FSETP.GEU.AND P1, PT, |R21|, 6.5827683646048100446e-37, PT ;  /* 0x036000001500780b */ /* 0x000fc80003f2e200 */
[----:B------:R-:W-:-:S08]  /*10b0*/  DFMA R26, -R2, R22, 1 ;  /* 0x3ff00000021a742b */ /* 0x000fd00000000116 */
[----:B------:R-:W-:-:S08]  /*10c0*/  DFMA R26, R22, R26, R22 ;  /* 0x0000001a161a722b */ /* 0x000fd00000000016 */
[----:B------:R-:W-:-:S08]  /*10d0*/  DMUL R24, R20, R26 ;  /* 0x0000001a14187228 */ /* 0x000fd00000000000 */
[----:B------:R-:W-:-:S08]  /*10e0*/  DFMA R22, -R2, R24, R20 ;  /* 0x000000180216722b */ /* 0x000fd00000000114 */
[----:B------:R-:W-:-:S10]  /*10f0*/  DFMA R22, R26, R22, R24 ;  /* 0x000000161a16722b */ /* 0x000fd40000000018 */
[----:B------:R-:W-:-:S05]  /*1100*/  FFMA R19, RZ, R3, R23 ;  /* 0x00000003ff137223 */ /* 0x000fca0000000017 */
[----:B------:R-:W-:-:S13]  /*1110*/  FSETP.GT.AND P0, PT, |R19|, 1.469367938527859385e-39, PT ;  /* 0x001000001300780b */ /* 0x000fda0003f04200 */
[----:B------:R-:W-:Y:S05]  /*1120*/  @P0 BRA P1, `(.L_x_28) ;  /* 0x00000000001c0947 */ /* 0x000fea0000800000 */
[----:B------:R-:W-:Y:S01]  /*1130*/  MOV R81, R20 ;  /* 0x0000001400517202 */ /* 0x000fe20000000f00 */
[----:B------:R-:W-:Y:S01]  /*1140*/  IMAD.MOV.U32 R80, RZ, RZ, R21 ;  /* 0x000000ffff507224 */ /* 0x000fe200078e0015 */
[----:B------:R-:W-:Y:S02]  /*1150*/  MOV R73, R3 ;  /* 0x0000000300497202 */ /* 0x000fe40000000f00 */
[----:B------:R-:W-:-:S07]  /*1160*/  MOV R72, 0x1180 ;  /* 0x0000118000487802 */ /* 0x000fce0000000f00 */
[----:B0----5:R-:W-:Y:S05]  /*1170*/  CALL.REL.NOINC `($__internal_1_$__cuda_sm20_div_rn_f64_full) ;  /* 0x0000009c00747944 */ /* 0x021fea0003c00000 */
[----:B------:R-:W-:Y:S01]  /*1180*/  MOV R22, R2 ;  /* 0x0000000200167202 */ /* 0x000fe20000000f00 */
[----:B------:R-:W-:-:S07]  /*1190*/  IMAD.MOV.U32 R23, RZ, RZ, R3 ;  /* 0x000000ffff177224 */ /* 0x000fce00078e0003 */
.L_x_28:
[----:B------:R-:W-:Y:S05]  /*11a0*/  BSYNC.RECONVERGENT B0 ;  /* 0x0000000000007941 */ /* 0x000fea0003800200 */
.L_x_27:
[----:B------:R-:W1:Y:S01]  /*11b0*/  LDCU UR5, c[0x0][0x394] ;  /* 0x00007280ff0577ac */ /* 0x000e620008000800 */
[----:B------:R-:W2:Y:S01]  /*11c0*/  S2R R21, SR_TID.Y ;  /* 0x0000000000157919 */ /* 0x000ea20000002200 */
[----:B------:R-:W2:Y:S01]  /*11d0*/  LDC R28, c[0x0][0x364] ;  /* 0x0000d900ff1c7b82 */ /* 0x000ea20000000800 */
[----:B------:R-:W-:Y:S01]  /*11e0*/  HFMA2 R24, -RZ, RZ, 0, 5.9604644775390625e-08 ;  /* 0x00000001ff187431 */ /* 0x000fe200000001ff */
[----:B------:R-:W-:Y:S01]  /*11f0*/  F2F.F64.F32 R18, R18 ;  /* 0x0000001200127310 */ /* 0x000fe20000201800 */
[----:B------:R-:W-:Y:S07]  /*1200*/  BSSY.RECONVERGENT B0, `(.L_x_29) ;  /* 0x000001d000007945 */ /* 0x000fee0003800200 */
[----:B-1----:R-:W1:Y:S01]  /*1210*/  I2F.F64 R2, UR5 ;  /* 0x0000000500027d12 */ /* 0x002e620008201c00 */
[----:B------:R-:W2:Y:S07]  /*1220*/  S2UR UR5, SR_CTAID.Y ;  /* 0x00000000000579c3 */ /* 0x000eae0000002600 */
[----:B-1----:R-:W1:Y:S01]  /*1230*/  MUFU.RCP64H R25, R3 ;  /* 0x0000000300197308 */ /* 0x002e620000001800 */
[----:B--2---:R-:W-:-:S07]  /*1240*/  IMAD R28, R28, UR5, R21 ;  /* 0x000000051c1c7c24 */ /* 0x004fce000f8e0215 */
[----:B------:R-:W2:Y:S01]  /*1250*/  I2F.F64.U32 R20, R28 ;  /* 0x0000001c00147312 */ /* 0x000ea20000201800 */
[----:B-1----:R-:W-:-:S08]  /*1260*/  DFMA R26, -R2, R24, 1 ;  /* 0x3ff00000021a742b */ /* 0x002fd00000000118 */
[----:B------:R-:W-:-:S08]  /*1270*/  DFMA R26, R26, R26, R26 ;  /* 0x0000001a1a1a722b */ /* 0x000fd0000000001a */
[----:B------:R-:W-:Y:S02]  /*1280*/  DFMA R24, R24, R26, R24 ;  /* 0x0000001a1818722b */ /* 0x000fe40000000018 */
[----:B------:R-:W-:-:S06]  /*1290*/  DADD R26, R18, UR8 ;  /* 0x00000008121a7e29 */ /* 0x000fcc0008000000 */
[----:B------:R-:W-:Y:S02]  /*12a0*/  DFMA R18, -R2, R24, 1 ;  /* 0x3ff000000212742b */ /* 0x000fe40000000118 */
[----:B--2---:R-:W-:-:S06]  /*12b0*/  DFMA R20, R26, 0.5, R20 ;  /* 0x3fe000001a14782b */ /* 0x004fcc0000000014 */
[----:B------:R-:W-:-:S04]  /*12c0*/  DFMA R18, R24, R18, R24 ;  /* 0x000000121812722b */ /* 0x000fc80000000018 */
[----:B------:R-:W-:-:S04]  /*12d0*/  FSETP.GEU.AND P1, PT, |R21|, 6.5827683646048100446e-37, PT ;  /* 0x036000001500780b */ /* 0x000fc80003f2e200 */
[----:B------:R-:W-:-:S08]  /*12e0*/  DMUL R26, R18, R20 ;  /* 0x00000014121a7228 */ /* 0x000fd00000000000 */
[----:B------:R-:W-:-:S08]  /*12f0*/  DFMA R24, -R2, R26, R20 ;  /* 0x0000001a0218722b */ /* 0x000fd00000000114 */
[----:B------:R-:W-:Y:S02]  /*1300*/  DFMA R24, R18, R24, R26 ;  /* 0x000000181218722b */ /* 0x000fe4000000001a */
[----:B------:R-:W-:-:S08]  /*1310*/  DADD R18, R22, -0.5 ;  /* 0xbfe0000016127429 */ /* 0x000fd00000000000 */
[----:B------:R-:W-:Y:S02]  /*1320*/  FFMA R22, RZ, R3, R25 ;  /* 0x00000003ff167223 */ /* 0x000fe40000000019 */
[----:B------:R1:W2:Y:S03]  /*1330*/  F2F.F32.F64 R18, R18 ;  /* 0x0000001200127310 */ /* 0x0002a60000301000 */
[----:B------:R-:W-:-:S13]  /*1340*/  FSETP.GT.AND P0, PT, |R22|, 1.469367938527859385e-39, PT ;  /* 0x001000001600780b */ /* 0x000fda0003f04200 */
[----:B-12---:R-:W-:Y:S05]  /*1350*/  @P0 BRA P1, `(.L_x_30) ;  /* 0x00000000001c0947 */ /* 0x006fea0000800000 */
[----:B------:R-:W-:Y:S01]  /*1360*/  MOV R81, R20 ;  /* 0x0000001400517202 */ /* 0x000fe20000000f00 */
[----:B------:R-:W-:Y:S01]  /*1370*/  IMAD.MOV.U32 R80, RZ, RZ, R21 ;  /* 0x000000ffff507224 */ /* 0x000fe200078e0015 */
[----:B------:R-:W-:Y:S02]  /*1380*/  MOV R73, R3 ;  /* 0x0000000300497202 */ /* 0x000fe40000000f00 */
[----:B------:R-:W-:-:S07]  /*1390*/  MOV R72, 0x13b0 ;  /* 0x000013b000487802 */ /* 0x000fce0000000f00 */
[----:B0----5:R-:W-:Y:S05]  /*13a0*/  CALL.REL.NOINC `($__internal_1_$__cuda_sm20_div_rn_f64_full) ;  /* 0x0000009800e87944 */ /* 0x021fea0003c00000 */
[----:B------:R-:W-:Y:S01]  /*13b0*/  MOV R24, R2 ;  /* 0x0000000200187202 */ /* 0x000fe20000000f00 */
[----:B------:R-:W-:-:S07]  /*13c0*/  IMAD.MOV.U32 R25, RZ, RZ, R3 ;  /* 0x000000ffff197224 */ /* 0x000fce00078e0003 */
.L_x_30:
[----:B------:R-:W-:Y:S05]  /*13d0*/  BSYNC.RECONVERGENT B0 ;  /* 0x0000000000007941 */ /* 0x000fea0003800200 */
.L_x_29:
[----:B------:R-:W-:Y:S01]  /*13e0*/  DADD R24, R24, -0.5 ;  /* 0xbfe0000018187429 */ /* 0x000fe20000000000 */
[----:B------:R-:W-:Y:S01]  /*13f0*/  MOV R20, 0x430c0000 ;  /* 0x430c000000147802 */ /* 0x000fe20000000f00 */
[----:B------:R-:W-:Y:S08]  /*1400*/  BSSY.RECONVERGENT B0, `(.L_x_31) ;  /* 0x000001e000007945 */ /* 0x000ff00003800200 */
[----:B------:R-:W1:Y:S02]  /*1410*/  F2F.F32.F64 R25, R24 ;  /* 0x0000001800197310 */ /* 0x000e640000301000 */
[-C--:B-1----:R-:W-:Y:S01]  /*1420*/  FMUL R3, R4, R25.reuse ;  /* 0x0000001904037220 */ /* 0x082fe20000400000 */
[----:B------:R-:W-:-:S03]  /*1430*/  FMUL R19, R5, R25 ;  /* 0x0000001905137220 */ /* 0x000fc60000400000 */
[-C--:B------:R-:W-:Y:S01]  /*1440*/  FFMA R22, RZ, R18.reuse, R3 ;  /* 0x00000012ff167223 */ /* 0x080fe20000000003 */
[----:B------:R-:W-:Y:S01]  /*1450*/  FMUL R3, R6, R25 ;  /* 0x0000001906037220 */ /* 0x000fe20000400000 */
[-C--:B------:R-:W-:Y:S02]  /*1460*/  FFMA R19, R0, R18.reuse, R19 ;  /* 0x0000001200137223 */ /* 0x080fe40000000013 */
[----:B------:R-:W-:Y:S01]  /*1470*/  FADD R22, R22, -0.042573366314172744751 ;  /* 0xbd2e616916167421 */ /* 0x000fe20000000000 */
[----:B------:R-:W-:Y:S01]  /*1480*/  FFMA R3, RZ, R18, R3 ;  /* 0x00000012ff037223 */ /* 0x000fe20000000003 */
[----:B------:R-:W-:Y:S02]  /*1490*/  FADD R21, RZ, R19 ;  /* 0x00000013ff157221 */ /* 0x000fe40000000000 */
[C---:B------:R-:W-:Y:S01]  /*14a0*/  FMUL R2, R22.reuse, R22 ;  /* 0x0000001616027220 */ /* 0x040fe20000400000 */
[----:B------:R-:W-:Y:S01]  /*14b0*/  FADD R23, R3, -0.99909329414367675781 ;  /* 0xbf7fc49403177421 */ /* 0x000fe20000000000 */
[CC--:B------:R-:W-:Y:S01]  /*14c0*/  FFMA R18, R21.reuse, R20.reuse, 50 ;  /* 0x4248000015127423 */ /* 0x0c0fe20000000014 */
[-C--:B------:R-:W-:Y:S01]  /*14d0*/  FFMA R19, R22, R20.reuse, 52 ;  /* 0x4250000016137423 */ /* 0x080fe20000000014 */
[----:B------:R-:W-:Y:S01]  /*14e0*/  FFMA R2, R21, R21, R2 ;  /* 0x0000001515027223 */ /* 0x000fe20000000002 */
[----:B------:R-:W-:-:S03]  /*14f0*/  FFMA R20, R23, R20, 295.600006103515625 ;  /* 0x4393cccd17147423 */ /* 0x000fc60000000014 */
[----:B------:R-:W-:-:S04]  /*1500*/  FFMA R3, R23, R23, R2 ;  /* 0x0000001717037223 */ /* 0x000fc80000000002 */
[----:B------:R1:W2:Y:S01]  /*1510*/  MUFU.RSQ R24, R3 ;  /* 0x0000000300187308 */ /* 0x0002a20000001400 */
[----:B------:R-:W-:-:S04]  /*1520*/  IADD3 R2, PT, PT, R3, -0xd000000, RZ ;  /* 0xf300000003027810 */ /* 0x000fc80007ffe0ff */
[----:B------:R-:W-:-:S13]  /*1530*/  ISETP.GT.U32.AND P0, PT, R2, 0x727fffff, PT ;  /* 0x727fffff0200780c */ /* 0x000fda0003f04070 */
[----:B-12---:R-:W-:Y:S05]  /*1540*/  @!P0 BRA `(.L_x_32) ;  /* 0x0000000000148947 */ /* 0x006fea0003800000 */
[----:B------:R-:W-:Y:S01]  /*1550*/  IMAD.MOV.U32 R2, RZ, RZ, R3 ;  /* 0x000000ffff027224 */ /* 0x000fe200078e0003 */
[----:B------:R-:W-:-:S07]  /*1560*/  MOV R3, 0x1580 ;  /* 0x0000158000037802 */ /* 0x000fce0000000f00 */
[----:B0----5:R-:W-:Y:S05]  /*1570*/  CALL.REL.NOINC `($__internal_3_$__cuda_sm20_sqrt_rn_f32_slowpath) ;  /* 0x000000a000dc7944 */ /* 0x021fea0003c00000 */
[----:B------:R-:W-:Y:S01]  /*1580*/  MOV R2, R72 ;  /* 0x0000004800027202 */ /* 0x000fe20000000f00 */
[----:B------:R-:W-:Y:S06]  /*1590*/  BRA `(.L_x_33) ;  /* 0x0000000000107947 */ /* 0x000fec0003800000 */
.L_x_32:
[----:B------:R-:W-:Y:S01]  /*15a0*/  FMUL.FTZ R2, R3, R24 ;  /* 0x0000001803027220 */ /* 0x000fe20000410000 */
[----:B------:R-:W-:-:S03]  /*15b0*/  FMUL.FTZ R24, R24, 0.5 ;  /* 0x3f00000018187820 */ /* 0x000fc60000410000 */
[----:B------:R-:W-:-:S04]  /*15c0*/  FFMA R3, -R2, R2, R3 ;  /* 0x0000000202037223 */ /* 0x000fc80000000103 */
[----:B------:R-:W-:-:S07]  /*15d0*/  FFMA R2, R3, R24, R2 ;  /* 0x0000001803027223 */ /* 0x000fce0000000002 */
.L_x_33:
[----:B------:R-:W-:Y:S05]  /*15e0*/  BSYNC.RECONVERGENT B0 ;  /* 0x0000000000007941 */ /* 0x000fea0003800200 */
.L_x_31:
[----:B------:R-:W-:Y:S01]  /*15f0*/  IADD3 R3, PT, PT, R2, 0x1800000, RZ ;  /* 0x0180000002037810 */ /* 0x000fe20007ffe0ff */
[----:B------:R-:W-:Y:S03]  /*1600*/  BSSY.RECONVERGENT B0, `(.L_x_34) ;  /* 0x000000b000007945 */ /* 0x000fe60003800200 */
[----:B------:R-:W-:-:S04]  /*1610*/  LOP3.LUT R3, R3, 0x7f800000, RZ, 0xc0, !PT ;  /* 0x7f80000003037812 */ /* 0x000fc800078ec0ff */
[----:B------:R-:W-:-:S13]  /*1620*/  ISETP.GT.U32.AND P0, PT, R3, 0x1ffffff, PT ;  /* 0x01ffffff0300780c */ /* 0x000fda0003f04070 */
[----:B------:R-:W-:Y:S05]  /*1630*/  @P0 BRA `(.L_x_35) ;  /* 0x00000000000c0947 */ /* 0x000fea0003800000 */
[----:B------:R-:W-:-:S07]  /*1640*/  MOV R3, 0x1660 ;  /* 0x0000166000037802 */ /* 0x000fce0000000f00 */
[----:B0----5:R-:W-:Y:S05]  /*1650*/  CALL.REL.NOINC `($__internal_2_$__cuda_sm20_rcp_rn_f32_slowpath) ;  /* 0x0000009c00d07944 */ /* 0x021fea0003c00000 */
[----:B------:R-:W-:Y:S05]  /*1660*/  BRA `(.L_x_36) ;  /* 0x0000000000107947 */ /* 0x000fea0003800000 */
.L_x_35:
[----:B------:R-:W1:Y:S02]  /*1670*/  MUFU.RCP R3, R2 ;  /* 0x0000000200037308 */ /* 0x000e640000001000 */
[----:B-1----:R-:W-:-:S04]  /*1680*/  FFMA R24, R3, R2, -1 ;  /* 0xbf80000003187423 */ /* 0x002fc80000000002 */
[----:B------:R-:W-:-:S04]  /*1690*/  FADD.FTZ R24, -R24, -RZ ;  /* 0x800000ff18187221 */ /* 0x000fc80000010100 */
[----:B------:R-:W-:-:S07]  /*16a0*/  FFMA R2, R3, R24, R3 ;  /* 0x0000001803027223 */ /* 0x000fce0000000003 */
.L_x_36:
[----:B------:R-:W-:Y:S05]  /*16b0*/  BSYNC.RECONVERGENT B0 ;  /* 0x0000000000007941 */ /* 0x000fea0003800200 */
.L_x_34:
[----:B------:R-:W-:Y:S01]  /*16c0*/  HFMA2 R27, -RZ, RZ, 1.875, 0 ;  /* 0x3f800000ff1b7431 */ /* 0x000fe200000001ff */
[----:B------:R-:W-:Y:S01]  /*16d0*/  BSSY.RECONVERGENT B0, `(.L_x_37) ;  /* 0x000040c000007945 */ /* 0x000fe20003800200 */
[-C--:B------:R-:W-:Y:S01]  /*16e0*/  FMUL R21, R21, R2.reuse ;  /* 0x0000000215157220 */ /* 0x080fe20000400000 */
[-C--:B------:R-:W-:Y:S01]  /*16f0*/  FMUL R22, R22, R2.reuse ;  /* 0x0000000216167220 */ /* 0x080fe20000400000 */
[----:B------:R-:W-:Y:S01]  /*1700*/  FMUL R23, R23, R2 ;  /* 0x0000000217177220 */ /* 0x000fe20000400000 */
[----:B------:R-:W-:Y:S01]  /*1710*/  CS2R R24, SRZ ;  /* 0x0000000000187805 */ /* 0x000fe2000001ff00 */
[----:B------:R-:W-:Y:S01]  /*1720*/  IMAD.MOV.U32 R26, RZ, RZ, 0x3f800000 ;  /* 0x3f800000ff1a7424 */ /* 0x000fe200078e00ff */
[----:B------:R-:W-:Y:S01]  /*1730*/  MOV R28, 0x3f800000 ;  /* 0x3f800000001c7802 */ /* 0x000fe20000000f00 */
[----:B------:R-:W-:Y:S01]  /*1740*/  IMAD.MOV.U32 R29, RZ, RZ, RZ ;  /* 0x000000ffff1d7224 */ /* 0x000fe200078e00ff */
[----:B------:R-:W-:-:S07]  /*1750*/  CS2R R30, SRZ ;  /* 0x00000000001e7805 */ /* 0x000fce000001ff00 */
.L_x_143:
[----:B-----5:R-:W-:Y:S01]  /*1760*/  FADD R3, R70, -R19 ;  /* 0x8000001346037221 */ /* 0x020fe20000000000 */
[----:B------:R-:W-:Y:S01]  /*1770*/  FADD R2, R71, -R18 ;  /* 0x8000001247027221 */ /* 0x000fe20000000000 */
[----:B------:R-:W-:Y:S01]  /*1780*/  FADD R72, R69, -R20 ;  /* 0x8000001445487221 */ /* 0x000fe20000000000 */
[----:B------:R-:W-:Y:S01]  /*1790*/  BSSY.RECONVERGENT B1, `(.L_x_38) ;  /* 0x0000022000017945 */ /* 0x000fe20003800200 */
[C---:B------:R-:W-:Y:S01]  /*17a0*/  FMUL R73, R3.reuse, R22 ;  /* 0x0000001603497220 */ /* 0x040fe20000400000 */
[----:B------:R-:W-:Y:S01]  /*17b0*/  FMUL R3, R3, R3 ;  /* 0x0000000303037220 */ /* 0x000fe20000400000 */
[-C--:B------:R-:W-:Y:S01]  /*17c0*/  MOV R83, R21.reuse ;  /* 0x0000001500537202 */ /* 0x080fe20000000f00 */
[----:B------:R-:W-:Y:S02]  /*17d0*/  IMAD.MOV.U32 R80, RZ, RZ, R23 ;  /* 0x000000ffff507224 */ /* 0x000fe400078e0017 */
[C---:B------:R-:W-:Y:S01]  /*17e0*/  FFMA R73, R2.reuse, R21, R73 ;  /* 0x0000001502497223 */ /* 0x040fe20000000049 */
[----:B------:R-:W-:Y:S01]  /*17f0*/  FFMA R3, R2, R2, R3 ;  /* 0x0000000202037223 */ /* 0x000fe20000000003 */
[----:B------:R-:W-:-:S02]  /*1800*/  MOV R81, R22 ;  /* 0x0000001600517202 */ /* 0x000fc40000000f00 */
[C---:B------:R-:W-:Y:S01]  /*1810*/  FFMA R76, R72.reuse, R23, R73 ;  /* 0x00000017484c7223 */ /* 0x040fe20000000049 */
[----:B------:R-:W-:Y:S01]  /*1820*/  FFMA R3, R72, R72, R3 ;  /* 0x0000004848037223 */ /* 0x000fe20000000003 */
[----:B------:R-:W-:-:S03]  /*1830*/  MOV R77, RZ ;  /* 0x000000ff004d7202 */ /* 0x000fc60000000f00 */
[----:B------:R-:W-:-:S05]  /*1840*/  FFMA R3, R76, R76, -R3 ;  /* 0x0000004c4c037223 */ /* 0x000fca0000000803 */
[----:B------:R-:W-:-:S13]  /*1850*/  FSETP.GEU.AND P0, PT, R68, -R3, PT ;  /* 0x800000034400720b */ /* 0x000fda0003f0e000 */
[----:B------:R-:W-:Y:S05]  /*1860*/  @!P0 BRA `(.L_x_39) ;  /* 0x0000000000508947 */ /* 0x000fea0003800000 */
[----:B------:R-:W-:Y:S01]  /*1870*/  FADD R3, R68, R3 ;  /* 0x0000000344037221 */ /* 0x000fe20000000000 */
[----:B------:R-:W-:Y:S03]  /*1880*/  BSSY.RECONVERGENT B2, `(.L_x_40) ;  /* 0x000000d000027945 */ /* 0x000fe60003800200 */
[----:B------:R1:W2:Y:S01]  /*1890*/  MUFU.RSQ R2, R3 ;  /* 0x0000000300027308 */ /* 0x0002a20000001400 */
[----:B------:R-:W-:-:S04]  /*18a0*/  IADD3 R72, PT, PT, R3, -0xd000000, RZ ;  /* 0xf300000003487810 */ /* 0x000fc80007ffe0ff */
[----:B------:R-:W-:-:S13]  /*18b0*/  ISETP.GT.U32.AND P0, PT, R72, 0x727fffff, PT ;  /* 0x727fffff4800780c */ /* 0x000fda0003f04070 */
[----:B-12---:R-:W-:Y:S05]  /*18c0*/  @!P0 BRA `(.L_x_41) ;  /* 0x0000000000108947 */ /* 0x006fea0003800000 */
[----:B------:R-:W-:Y:S01]  /*18d0*/  IMAD.MOV.U32 R2, RZ, RZ, R3 ;  /* 0x000000ffff027224 */ /* 0x000fe200078e0003 */
[----:B------:R-:W-:-:S07]  /*18e0*/  MOV R3, 0x1900 ;  /* 0x0000190000037802 */ /* 0x000fce0000000f00 */
[----:B0-----:R-:W-:Y:S05]  /*18f0*/  CALL.REL.NOINC `($__internal_3_$__cuda_sm20_sqrt_rn_f32_slowpath) ;  /* 0x0000009c00fc7944 */ /* 0x001fea0003c00000 */
[----:B------:R-:W-:Y:S05]  /*1900*/  BRA `(.L_x_42) ;  /* 0x0000000000107947 */ /* 0x000fea0003800000 */
.L_x_41:
[----:B------:R-:W-:Y:S01]  /*1910*/  FMUL.FTZ R72, R3, R2 ;  /* 0x0000000203487220 */ /* 0x000fe20000410000 */
[----:B------:R-:W-:-:S03]  /*1920*/  FMUL.FTZ R2, R2, 0.5 ;  /* 0x3f00000002027820 */ /* 0x000fc60000410000 */
[----:B------:R-:W-:-:S04]  /*1930*/  FFMA R3, -R72, R72, R3 ;  /* 0x0000004848037223 */ /* 0x000fc80000000103 */
[----:B------:R-:W-:-:S07]  /*1940*/  FFMA R72, R3, R2, R72 ;  /* 0x0000000203487223 */ /* 0x000fce0000000048 */
.L_x_42:
[----:B------:R-:W-:Y:S05]  /*1950*/  BSYNC.RECONVERGENT B2 ;  /* 0x0000000000027941 */ /* 0x000fea0003800200 */
.L_x_40:
[C-C-:B------:R-:W-:Y:S01]  /*1960*/  FADD R77, R76.reuse, -R72.reuse ;  /* 0x800000484c4d7221 */ /* 0x140fe20000000000 */
[----:B------:R-:W-:-:S04]  /*1970*/  FADD R72, R76, R72 ;  /* 0x000000484c487221 */ /* 0x000fc80000000000 */
[----:B------:R-:W-:Y:S02]  /*1980*/  FSETP.GT.AND P0, PT, R77, 0.014999999664723873138, PT ;  /* 0x3c75c28f4d00780b */ /* 0x000fe40003f04000 */
[----:B------:R-:W-:-:S11]  /*1990*/  FSETP.GT.AND P1, PT, R72, 0.014999999664723873138, PT ;  /* 0x3c75c28f4800780b */ /* 0x000fd60003f24000 */
[----:B------:R-:W-:-:S07]  /*19a0*/  @!P0 FSEL R77, R72, RZ, P1 ;  /* 0x000000ff484d8208 */ /* 0x000fce0000800000 */
.L_x_39:
[----:B------:R-:W-:Y:S05]  /*19b0*/  BSYNC.RECONVERGENT B1 ;  /* 0x0000000000017941 */ /* 0x000fea0003800200 */
.L_x_38:
[----:B------:R-:W-:Y:S01]  /*19c0*/  FADD R3, R66, -R19 ;  /* 0x8000001342037221 */ /* 0x000fe20000000000 */
[----:B------:R-:W-:Y:S01]  /*19d0*/  FADD R72, R67, -R18 ;  /* 0x8000001243487221 */ /* 0x000fe20000000000 */
[----:B------:R-:W-:Y:S01]  /*19e0*/  FADD R74, R65, -R20 ;  /* 0x80000014414a7221 */ /* 0x000fe20000000000 */
[----:B------:R-:W-:Y:S01]  /*19f0*/  BSSY.RECONVERGENT B1, `(.L_x_43) ;  /* 0x0000020000017945 */ /* 0x000fe20003800200 */
[C---:B------:R-:W-:Y:S01]  /*1a00*/  FMUL R2, R3.reuse, R22 ;  /* 0x0000001603027220 */ /* 0x040fe20000400000 */
[----:B------:R-:W-:-:S03]  /*1a10*/  FMUL R3, R3, R3 ;  /* 0x0000000303037220 */ /* 0x000fc60000400000 */
[C---:B------:R-:W-:Y:S01]  /*1a20*/  FFMA R2, R72.reuse, R21, R2 ;  /* 0x0000001548027223 */ /* 0x040fe20000000002 */
[----:B------:R-:W-:-:S03]  /*1a30*/  FFMA R3, R72, R72, R3 ;  /* 0x0000004848037223 */ /* 0x000fc60000000003 */
[C---:B------:R-:W-:Y:S01]  /*1a40*/  FFMA R76, R74.reuse, R23, R2 ;  /* 0x000000174a4c7223 */ /* 0x040fe20000000002 */
[----:B------:R-:W-:-:S03]  /*1a50*/  FFMA R3, R74, R74, R3 ;  /* 0x0000004a4a037223 */ /* 0x000fc60000000003 */
[----:B------:R-:W-:-:S04]  /*1a60*/  FMUL R2, R76, R76 ;  /* 0x0000004c4c027220 */ /* 0x000fc80000400000 */
[----:B------:R-:W-:Y:S01]  /*1a70*/  FADD R3, R2, -R3 ;  /* 0x8000000302037221 */ /* 0x000fe20000000000 */
[----:B------:R-:W-:-:S04]  /*1a80*/  HFMA2 R2, -RZ, RZ, 0, 0 ;  /* 0x00000000ff027431 */ /* 0x000fc800000001ff */
        /* <DEDUP_REMOVED lines=12> */
.L_x_46:
[----:B------:R-:W-:Y:S01]  /*1b50*/  FMUL.FTZ R72, R3, R2 ;  /* 0x0000000203487220 */ /* 0x000fe20000410000 */
[----:B------:R-:W-:-:S03]  /*1b60*/  FMUL.FTZ R2, R2, 0.5 ;  /* 0x3f00000002027820 */ /* 0x000fc60000410000 */
[----:B------:R-:W-:-:S04]  /*1b70*/  FFMA R3, -R72, R72, R3 ;  /* 0x0000004848037223 */ /* 0x000fc80000000103 */
[----:B------:R-:W-:-:S07]  /*1b80*/  FFMA R72, R3, R2, R72 ;  /* 0x0000000203487223 */ /* 0x000fce0000000048 */
.L_x_47:
[----:B------:R-:W-:Y:S05]  /*1b90*/  BSYNC.RECONVERGENT B2 ;  /* 0x0000000000027941 */ /* 0x000fea0003800200 */
.L_x_45:
[C-C-:B------:R-:W-:Y:S01]  /*1ba0*/  FADD R2, R76.reuse, -R72.reuse ;  /* 0x800000484c027221 */ /* 0x140fe20000000000 */
[----:B------:R-:W-:-:S04]  /*1bb0*/  FADD R72, R76, R72 ;  /* 0x000000484c487221 */ /* 0x000fc80000000000 */
[----:B------:R-:W-:Y:S02]  /*1bc0*/  FSETP.GT.AND P0, PT, R2, 0.014999999664723873138, PT ;  /* 0x3c75c28f0200780b */ /* 0x000fe40003f04000 */
[----:B------:R-:W-:-:S11]  /*1bd0*/  FSETP.GT.AND P1, PT, R72, 0.014999999664723873138, PT ;  /* 0x3c75c28f4800780b */ /* 0x000fd60003f24000 */
[----:B------:R-:W-:-:S07]  /*1be0*/  @!P0 FSEL R2, R72, RZ, P1 ;  /* 0x000000ff48028208 */ /* 0x000fce0000800000 */
.L_x_44:
[----:B------:R-:W-:Y:S05]  /*1bf0*/  BSYNC.RECONVERGENT B1 ;  /* 0x0000000000017941 */ /* 0x000fea0003800200 */
.L_x_43:
[----:B------:R-:W-:Y:S01]  /*1c00*/  FADD R3, R62, -R19 ;  /* 0x800000133e037221 */ /* 0x000fe20000000000 */
[----:B------:R-:W-:Y:S01]  /*1c10*/  FADD R74, R63, -R18 ;  /* 0x800000123f4a7221 */ /* 0x000fe20000000000 */
[----:B------:R-:W-:Y:S01]  /*1c20*/  FADD R78, R61, -R20 ;  /* 0x800000143d4e7221 */ /* 0x000fe20000000000 */
[----:B------:R-:W-:Y:S01]  /*1c30*/  FSETP.GEU.AND P0, PT, R77, 1.00000002004087734272e+20, PT ;  /* 0x60ad78ec4d00780b */ /* 0x000fe20003f0e000 */
[C---:B------:R-:W-:Y:S01]  /*1c40*/  FMUL R72, R3.reuse, R22 ;  /* 0x0000001603487220 */ /* 0x040fe20000400000 */
[----:B------:R-:W-:Y:S01]  /*1c50*/  FMUL R3, R3, R3 ;  /* 0x0000000303037220 */ /* 0x000fe20000400000 */
[----:B------:R-:W-:Y:S01]  /*1c60*/  BSSY.RECONVERGENT B1, `(.L_x_48) ;  /* 0x0000025000017945 */ /* 0x000fe20003800200 */
[C---:B------:R-:W-:Y:S01]  /*1c70*/  FSETP.NEU.AND P0, PT, R77.reuse, RZ, !P0 ;  /* 0x000000ff4d00720b */ /* 0x040fe2000470d000 */
[C---:B------:R-:W-:Y:S01]  /*1c80*/  FFMA R72, R74.reuse, R21, R72 ;  /* 0x000000154a487223 */ /* 0x040fe20000000048 */
[----:B------:R-:W-:Y:S02]  /*1c90*/  FFMA R3, R74, R74, R3 ;  /* 0x0000004a4a037223 */ /* 0x000fe40000000003 */
[----:B------:R-:W-:Y:S01]  /*1ca0*/  FSEL R77, R77, 1.00000002004087734272e+20, P0 ;  /* 0x60ad78ec4d4d7808 */ /* 0x000fe20000000000 */
[C---:B------:R-:W-:Y:S01]  /*1cb0*/  FFMA R76, R78.reuse, R23, R72 ;  /* 0x000000174e4c7223 */ /* 0x040fe20000000048 */
[----:B------:R-:W-:Y:S01]  /*1cc0*/  FFMA R3, R78, R78, R3 ;  /* 0x0000004e4e037223 */ /* 0x000fe20000000003 */
[----:B------:R-:W-:-:S02]  /*1cd0*/  SEL R24, R24, 0x8, !P0 ;  /* 0x0000000818187807 */ /* 0x000fc40004000000 */
[----:B------:R-:W-:Y:S01]  /*1ce0*/  FMUL R72, R76, R76 ;  /* 0x0000004c4c487220 */ /* 0x000fe20000400000 */
[----:B------:R-:W-:-:S03]  /*1cf0*/  FSETP.GEU.AND P1, PT, R2, R77, PT ;  /* 0x0000004d0200720b */ /* 0x000fc60003f2e000 */
[----:B------:R-:W-:Y:S01]  /*1d00*/  FADD R3, R72, -R3 ;  /* 0x8000000348037221 */ /* 0x000fe20000000000 */
[----:B------:R-:W-:-:S04]  /*1d10*/  FSETP.NEU.AND P1, PT, R2, RZ, !P1 ;  /* 0x000000ff0200720b */ /* 0x000fc80004f2d000 */
[----:B------:R-:W-:Y:S02]  /*1d20*/  FSETP.GEU.AND P2, PT, R60, -R3, PT ;  /* 0x800000033c00720b */ /* 0x000fe40003f4e000 */
[----:B------:R-:W-:Y:S02]  /*1d30*/  FSEL R77, R2, R77, P1 ;  /* 0x0000004d024d7208 */ /* 0x000fe40000800000 */
[----:B------:R-:W-:Y:S02]  /*1d40*/  MOV R2, RZ ;  /* 0x000000ff00027202 */ /* 0x000fe40000000f00 */
[----:B------:R-:W-:-:S07]  /*1d50*/  SEL R24, R24, 0x7, !P1 ;  /* 0x0000000718187807 */ /* 0x000fce0004800000 */
        /* <DEDUP_REMOVED lines=11> */
.L_x_51:
[----:B------:R-:W-:Y:S01]  /*1e10*/  FMUL.FTZ R72, R3, R2 ;  /* 0x0000000203487220 */ /* 0x000fe20000410000 */
[----:B------:R-:W-:-:S03]  /*1e20*/  FMUL.FTZ R2, R2, 0.5 ;  /* 0x3f00000002027820 */ /* 0x000fc60000410000 */
[----:B------:R-:W-:-:S04]  /*1e30*/  FFMA R3, -R72, R72, R3 ;  /* 0x0000004848037223 */ /* 0x000fc80000000103 */
[----:B------:R-:W-:-:S07]  /*1e40*/  FFMA R72, R3, R2, R72 ;  /* 0x0000000203487223 */ /* 0x000fce0000000048 */
.L_x_52:
[----:B------:R-:W-:Y:S05]  /*1e50*/  BSYNC.RECONVERGENT B2 ;  /* 0x0000000000027941 */ /* 0x000fea0003800200 */
.L_x_50:
[C-C-:B------:R-:W-:Y:S01]  /*1e60*/  FADD R2, R76.reuse, -R72.reuse ;  /* 0x800000484c027221 */ /* 0x140fe20000000000 */
[----:B------:R-:W-:-:S04]  /*1e70*/  FADD R72, R76, R72 ;  /* 0x000000484c487221 */ /* 0x000fc80000000000 */
[----:B------:R-:W-:Y:S02]  /*1e80*/  FSETP.GT.AND P0, PT, R2, 0.014999999664723873138, PT ;  /* 0x3c75c28f0200780b */ /* 0x000fe40003f04000 */
[----:B------:R-:W-:-:S11]  /*1e90*/  FSETP.GT.AND P1, PT, R72, 0.014999999664723873138, PT ;  /* 0x3c75c28f4800780b */ /* 0x000fd60003f24000 */
[----:B------:R-:W-:-:S07]  /*1ea0*/  @!P0 FSEL R2, R72, RZ, P1 ;  /* 0x000000ff48028208 */ /* 0x000fce0000800000 */
.L_x_49:
[----:B------:R-:W-:Y:S05]  /*1eb0*/  BSYNC.RECONVERGENT B1 ;  /* 0x0000000000017941 */ /* 0x000fea0003800200 */
.L_x_48:
[----:B------:R-:W-:Y:S01]  /*1ec0*/  FADD R3, R58, -R19 ;  /* 0x800000133a037221 */ /* 0x000fe20000000000 */
[----:B------:R-:W-:Y:S01]  /*1ed0*/  FADD R74, R59, -R18 ;  /* 0x800000123b4a7221 */ /* 0x000fe20000000000 */
[----:B------:R-:W-:Y:S01]  /*1ee0*/  FADD R78, R57, -R20 ;  /* 0x80000014394e7221 */ /* 0x000fe20000000000 */
[C---:B------:R-:W-:Y:S01]  /*1ef0*/  FSETP.GEU.AND P0, PT, R2.reuse, R77, PT ;  /* 0x0000004d0200720b */ /* 0x040fe20003f0e000 */
[C---:B------:R-:W-:Y:S01]  /*1f00*/  FMUL R72, R3.reuse, R22 ;  /* 0x0000001603487220 */ /* 0x040fe20000400000 */
[----:B------:R-:W-:Y:S01]  /*1f10*/  FMUL R3, R3, R3 ;  /* 0x0000000303037220 */ /* 0x000fe20000400000 */
[----:B------:R-:W-:Y:S01]  /*1f20*/  BSSY.RECONVERGENT B1, `(.L_x_53) ;  /* 0x0000021000017945 */ /* 0x000fe20003800200 */
[----:B------:R-:W-:Y:S01]  /*1f30*/  FSETP.NEU.AND P0, PT, R2, RZ, !P0 ;  /* 0x000000ff0200720b */ /* 0x000fe2000470d000 */
[C---:B------:R-:W-:Y:S01]  /*1f40*/  FFMA R72, R74.reuse, R21, R72 ;  /* 0x000000154a487223 */ /* 0x040fe20000000048 */
[----:B------:R-:W-:Y:S02]  /*1f50*/  FFMA R3, R74, R74, R3 ;  /* 0x0000004a4a037223 */ /* 0x000fe40000000003 */
[----:B------:R-:W-:Y:S01]  /*1f60*/  FSEL R77, R2, R77, P0 ;  /* 0x0000004d024d7208 */ /* 0x000fe20000000000 */
[C---:B------:R-:W-:Y:S01]  /*1f70*/  FFMA R76, R78.reuse, R23, R72 ;  /* 0x000000174e4c7223 */ /* 0x040fe20000000048 */
[----:B------:R-:W-:Y:S01]  /*1f80*/  FFMA R3, R78, R78, R3 ;  /* 0x0000004e4e037223 */ /* 0x000fe20000000003 */
[----:B------:R-:W-:-:S02]  /*1f90*/  SEL R24, R24, 0x6, !P0 ;  /* 0x0000000618187807 */ /* 0x000fc40004000000 */
        /* <DEDUP_REMOVED lines=11> */
[----:B------:R-:W-:-:S07]  /*2050*/  MOV R3, 0x2070 ;  /* 0x0000207000037802 */ /* 0x000fce0000000f00 */
[----:B0-----:R-:W-:Y:S05]  /*2060*/  CALL.REL.NOINC `($__internal_3_$__cuda_sm20_sqrt_rn_f32_slowpath) ;  /* 0x0000009800207944 */ /* 0x001fea0003c00000 */
[----:B------:R-:W-:Y:S01]  /*2070*/  IMAD.MOV.U32 R3, RZ, RZ, R72 ;  /* 0x000000ffff037224 */ /* 0x000fe200078e0048 */
[----:B------:R-:W-:Y:S06]  /*2080*/  BRA `(.L_x_57) ;  /* 0x0000000000107947 */ /* 0x000fec0003800000 */
.L_x_56:
[----:B------:R-:W-:Y:S01]  /*2090*/  FMUL.FTZ R3, R2, R73 ;  /* 0x0000004902037220 */ /* 0x000fe20000410000 */
[----:B------:R-:W-:-:S03]  /*20a0*/  FMUL.FTZ R72, R73, 0.5 ;  /* 0x3f00000049487820 */ /* 0x000fc60000410000 */
[----:B------:R-:W-:-:S04]  /*20b0*/  FFMA R2, -R3, R3, R2 ;  /* 0x0000000303027223 */ /* 0x000fc80000000102 */
[----:B------:R-:W-:-:S07]  /*20c0*/  FFMA R3, R2, R72, R3 ;  /* 0x0000004802037223 */ /* 0x000fce0000000003 */
.L_x_57:
[----:B------:R-:W-:Y:S05]  /*20d0*/  BSYNC.RECONVERGENT B2 ;  /* 0x0000000000027941 */ /* 0x000fea0003800200 */
.L_x_55:
[C-C-:B------:R-:W-:Y:S01]  /*20e0*/  FADD R72, R76.reuse, -R3.reuse ;  /* 0x800000034c487221 */ /* 0x140fe20000000000 */
[----:B------:R-:W-:-:S04]  /*20f0*/  FADD R3, R76, R3 ;  /* 0x000000034c037221 */ /* 0x000fc80000000000 */
[----:B------:R-:W-:Y:S02]  /*2100*/  FSETP.GT.AND P0, PT, R72, 0.014999999664723873138, PT ;  /* 0x3c75c28f4800780b */ /* 0x000fe40003f04000 */
[----:B------:R-:W-:-:S11]  /*2110*/  FSETP.GT.AND P1, PT, R3, 0.014999999664723873138, PT ;  /* 0x3c75c28f0300780b */ /* 0x000fd60003f24000 */
[----:B------:R-:W-:-:S07]  /*2120*/  @!P0 FSEL R72, R3, RZ, P1 ;  /* 0x000000ff03488208 */ /* 0x000fce0000800000 */
.L_x_54:
[----:B------:R-:W-:Y:S05]  /*2130*/  BSYNC.RECONVERGENT B1 ;  /* 0x0000000000017941 */ /* 0x000fea0003800200 */
.L_x_53:
        /* <DEDUP_REMOVED lines=16> */
[----:B------:R-:W-:-:S04]  /*2240*/  MOV R2, RZ ;  /* 0x000000ff00027202 */ /* 0x000fc80000000f00 */
        /* <DEDUP_REMOVED lines=12> */
.L_x_61:
[----:B------:R-:W-:Y:S01]  /*2310*/  FMUL.FTZ R72, R3, R2 ;  /* 0x0000000203487220 */ /* 0x000fe20000410000 */
[----:B------:R-:W-:-:S03]  /*2320*/  FMUL.FTZ R2, R2, 0.5 ;  /* 0x3f00000002027820 */ /* 0x000fc60000410000 */
[----:B------:R-:W-:-:S04]  /*2330*/  FFMA R3, -R72, R72, R3 ;  /* 0x0000004848037223 */ /* 0x000fc80000000103 */
[----:B------:R-:W-:-:S07]  /*2340*/  FFMA R72, R3, R2, R72 ;  /* 0x0000000203487223 */ /* 0x000fce0000000048 */
.L_x_62:
[----:B------:R-:W-:Y:S05]  /*2350*/  BSYNC.RECONVERGENT B2 ;  /* 0x0000000000027941 */ /* 0x000fea0003800200 */
.L_x_60:
[C-C-:B------:R-:W-:Y:S01]  /*2360*/  FADD R2, R76.reuse, -R72.reuse ;  /* 0x800000484c027221 */ /* 0x140fe20000000000 */
[----:B------:R-:W-:-:S04]  /*2370*/  FADD R72, R76, R72 ;  /* 0x000000484c487221 */ /* 0x000fc80000000000 */
[----:B------:R-:W-:Y:S02]  /*2380*/  FSETP.GT.AND P0, PT, R2, 0.014999999664723873138, PT ;  /* 0x3c75c28f0200780b */ /* 0x000fe40003f04000 */
[----:B------:R-:W-:-:S11]  /*2390*/  FSETP.GT.AND P1, PT, R72, 0.014999999664723873138, PT ;  /* 0x3c75c28f4800780b */ /* 0x000fd60003f24000 */
[----:B------:R-:W-:-:S07]  /*23a0*/  @!P0 FSEL R2, R72, RZ, P1 ;  /* 0x000000ff48028208 */ /* 0x000fce0000800000 */
.L_x_59:
[----:B------:R-:W-:Y:S05]  /*23b0*/  BSYNC.RECONVERGENT B1 ;  /* 0x0000000000017941 */ /* 0x000fea0003800200 */
.L_x_58:
        /* <DEDUP_REMOVED lines=29> */
.L_x_66:
[----:B------:R-:W-:Y:S01]  /*2590*/  FMUL.FTZ R3, R2, R73 ;  /* 0x0000004902037220 */ /* 0x000fe20000410000 */
[----:B------:R-:W-:-:S03]  /*25a0*/  FMUL.FTZ R72, R73, 0.5 ;  /* 0x3f00000049487820 */ /* 0x000fc60000410000 */
[----:B------:R-:W-:-:S04]  /*25b0*/  FFMA R2, -R3, R3, R2 ;  /* 0x0000000303027223 */ /* 0x000fc80000000102 */
[----:B------:R-:W-:-:S07]  /*25c0*/  FFMA R3, R2, R72, R3 ;  /* 0x0000004802037223 */ /* 0x000fce0000000003 */
.L_x_67:
[----:B------:R-:W-:Y:S05]  /*25d0*/  BSYNC.RECONVERGENT B2 ;  /* 0x0000000000027941 */ /* 0x000fea0003800200 */
.L_x_65:
[C-C-:B------:R-:W-:Y:S01]  /*25e0*/  FADD R72, R76.reuse, -R3.reuse ;  /* 0x800000034c487221 */ /* 0x140fe20000000000 */
[----:B------:R-:W-:-:S04]  /*25f0*/  FADD R3, R76, R3 ;  /* 0x000000034c037221 */ /* 0x000fc80000000000 */
[----:B------:R-:W-:Y:S02]  /*2600*/  FSETP.GT.AND P0, PT, R72, 0.014999999664723873138, PT ;  /* 0x3c75c28f4800780b */ /* 0x000fe40003f04000 */
[----:B------:R-:W-:-:S11]  /*2610*/  FSETP.GT.AND P1, PT, R3, 0.014999999664723873138, PT ;  /* 0x3c75c28f0300780b */ /* 0x000fd60003f24000 */
[----:B------:R-:W-:-:S07]  /*2620*/  @!P0 FSEL R72, R3, RZ, P1 ;  /* 0x000000ff03488208 */ /* 0x000fce0000800000 */
.L_x_64:
[----:B------:R-:W-:Y:S05]  /*2630*/  BSYNC.RECONVERGENT B1 ;  /* 0x0000000000017941 */ /* 0x000fea0003800200 */
.L_x_63:
        /* <DEDUP_REMOVED lines=29> */
.L_x_71:
[----:B------:R-:W-:Y:S01]  /*2810*/  FMUL.FTZ R72, R3, R2 ;  /* 0x0000000203487220 */ /* 0x000fe20000410000 */
[----:B------:R-:W-:-:S03]  /*2820*/  FMUL.FTZ R2, R2, 0.5 ;  /* 0x3f00000002027820 */ /* 0x000fc60000410000 */
[----:B------:R-:W-:-:S04]  /*2830*/  FFMA R3, -R72, R72, R3 ;  /* 0x0000004848037223 */ /* 0x000fc80000000103 */
[----:B------:R-:W-:-:S07]  /*2840*/  FFMA R72, R3, R2, R72 ;  /* 0x0000000203487223 */ /* 0x000fce0000000048 */
.L_x_72:
[----:B------:R-:W-:Y:S05]  /*2850*/  BSYNC.RECONVERGENT B2 ;  /* 0x0000000000027941 */ /* 0x000fea0003800200 */
.L_x_70:
[C-C-:B------:R-:W-:Y:S01]  /*2860*/  FADD R2, R76.reuse, -R72.reuse ;  /* 0x800000484c027221 */ /* 0x140fe20000000000 */
[----:B------:R-:W-:-:S04]  /*2870*/  FADD R72, R76, R72 ;  /* 0x000000484c487221 */ /* 0x000fc80000000000 */
[----:B------:R-:W-:Y:S02]  /*2880*/  FSETP.GT.AND P0, PT, R2, 0.014999999664723873138, PT ;  /* 0x3c75c28f0200780b */ /* 0x000fe40003f04000 */
[----:B------:R-:W-:-:S11]  /*2890*/  FSETP.GT.AND P1, PT, R72, 0.014999999664723873138, PT ;  /* 0x3c75c28f4800780b */ /* 0x000fd60003f24000 */
[----:B------:R-:W-:-:S07]  /*28a0*/  @!P0 FSEL R2, R72, RZ, P1 ;  /* 0x000000ff48028208 */ /* 0x000fce0000800000 */
.L_x_69:
[----:B------:R-:W-:Y:S05]  /*28b0*/  BSYNC.RECONVERGENT B1 ;  /* 0x0000000000017941 */ /* 0x000fea0003800200 */
.L_x_68:
        /* <DEDUP_REMOVED lines=29> */
.L_x_76:
[----:B------:R-:W-:Y:S01]  /*2a90*/  FMUL.FTZ R3, R2, R73 ;  /* 0x0000004902037220 */ /* 0x000fe20000410000 */
[----:B------:R-:W-:-:S03]  /*2aa0*/  FMUL.FTZ R72, R73, 0.5 ;  /* 0x3f00000049487820 */ /* 0x000fc60000410000 */
[----:B------:R-:W-:-:S04]  /*2ab0*/  FFMA R2, -R3, R3, R2 ;  /* 0x0000000303027223 */ /* 0x000fc80000000102 */
[----:B------:R-:W-:-:S07]  /*2ac0*/  FFMA R3, R2, R72, R3 ;  /* 0x0000004802037223 */ /* 0x000fce0000000003 */
.L_x_77:
[----:B------:R-:W-:Y:S05]  /*2ad0*/  BSYNC.RECONVERGENT B2 ;  /* 0x0000000000027941 */ /* 0x000fea0003800200 */
.L_x_75:
[C-C-:B------:R-:W-:Y:S01]  /*2ae0*/  FADD R72, R76.reuse, -R3.reuse ;  /* 0x800000034c487221 */ /* 0x140fe20000000000 */
[----:B------:R-:W-:-:S04]  /*2af0*/  FADD R3, R76, R3 ;  /* 0x000000034c037221 */ /* 0x000fc80000000000 */
[----:B------:R-:W-:Y:S02]  /*2b00*/  FSETP.GT.AND P0, PT, R72, 0.014999999664723873138, PT ;  /* 0x3c75c28f4800780b */ /* 0x000fe40003f04000 */
[----:B------:R-:W-:-:S11]  /*2b10*/  FSETP.GT.AND P1, PT, R3, 0.014999999664723873138, PT ;  /* 0x3c75c28f0300780b */ /* 0x000fd60003f24000 */
[----:B------:R-:W-:-:S07]  /*2b20*/  @!P0 FSEL R72, R3, RZ, P1 ;  /* 0x000000ff03488208 */ /* 0x000fce0000800000 */
.L_x_74:
[----:B------:R-:W-:Y:S05]  /*2b30*/  BSYNC.RECONVERGENT B1 ;  /* 0x0000000000017941 */ /* 0x000fea0003800200 */
.L_x_73:
        /* <DEDUP_REMOVED lines=29> */
.L_x_81:
[----:B------:R-:W-:Y:S01]  /*2d10*/  FMUL.FTZ R72, R3, R2 ;  /* 0x0000000203487220 */ /* 0x000fe20000410000 */
[----:B------:R-:W-:-:S03]  /*2d20*/  FMUL.FTZ R2, R2, 0.5 ;  /* 0x3f00000002027820 */ /* 0x000fc60000410000 */
[----:B------:R-:W-:-:S04]  /*2d30*/  FFMA R3, -R72, R72, R3 ;  /* 0x0000004848037223 */ /* 0x000fc80000000103 */
[----:B------:R-:W-:-:S07]  /*2d40*/  FFMA R72, R3, R2, R72 ;  /* 0x0000000203487223 */ /* 0x000fce0000000048 */
.L_x_82:
[----:B------:R-:W-:Y:S05]  /*2d50*/  BSYNC.RECONVERGENT B2 ;  /* 0x0000000000027941 */ /* 0x000fea0003800200 */
.L_x_80:
[C-C-:B------:R-:W-:Y:S01]  /*2d60*/  FADD R2, R76.reuse, -R72.reuse ;  /* 0x800000484c027221 */ /* 0x140fe20000000000 */
[----:B------:R-:W-:-:S04]  /*2d70*/  FADD R72, R76, R72 ;  /* 0x000000484c487221 */ /* 0x000fc80000000000 */
[----:B------:R-:W-:Y:S02]  /*2d80*/  FSETP.GT.AND P0, PT, R2, 0.014999999664723873138, PT ;  /* 0x3c75c28f0200780b */ /* 0x000fe40003f04000 */
[----:B------:R-:W-:-:S11]  /*2d90*/  FSETP.GT.AND P1, PT, R72, 0.014999999664723873138, PT ;  /* 0x3c75c28f4800780b */ /* 0x000fd60003f24000 */
[----:B------:R-:W-:-:S07]  /*2da0*/  @!P0 FSEL R2, R72, RZ, P1 ;  /* 0x000000ff48028208 */ /* 0x000fce0000800000 */
.L_x_79:
[----:B------:R-:W-:Y:S05]  /*2db0*/  BSYNC.RECONVERGENT B1 ;  /* 0x0000000000017941 */ /* 0x000fea0003800200 */
.L_x_78:
[----:B------:R-:W-:-:S04]  /*2dc0*/  FSETP.GEU.AND P0, PT, R2, R77, PT ;  /* 0x0000004d0200720b */ /* 0x000fc80003f0e000 */
[----:B------:R-:W-:-:S04]  /*2dd0*/  FSETP.NEU.AND P0, PT, R2, RZ, !P0 ;  /* 0x000000ff0200720b */ /* 0x000fc8000470d000 */
[----:B------:R-:W-:Y:S02]  /*2de0*/  FSEL R72, R2, R77, P0 ;  /* 0x0000004d02487208 */ /* 0x000fe40000000000 */
[----:B------:R-:W-:Y:S02]  /*2df0*/  SEL R24, R24, RZ, !P0 ;  /* 0x000000ff18187207 */ /* 0x000fe40004000000 */
[----:B------:R-:W-:-:S13]  /*2e00*/  FSETP.GEU.AND P1, PT, R72, 1.00000002004087734272e+20, PT ;  /* 0x60ad78ec4800780b */ /* 0x000fda0003f2e000 */
[----:B------:R-:W-:Y:S05]  /*2e10*/  @P1 BRA `(.L_x_83) ;  /* 0x00000028005c1947 */ /* 0x000fea0003800000 */
[----:B------:R-:W1:Y:S02]  /*2e20*/  LDC.64 R84, c[0x0][0x388] ;  /* 0x0000e200ff547b82 */ /* 0x000e640000000a00 */
[----:B-1----:R-:W-:-:S05]  /*2e30*/  IMAD.WIDE.U32 R84, R24, 0x2c, R84 ;  /* 0x0000002c18547825 */ /* 0x002fca00078e0054 */
[----:B------:R-:W2:Y:S04]  /*2e40*/  LDG.E R2, desc[UR10][R84.64+0x8] ;  /* 0x0000080a54027981 */ /* 0x000ea8000c1e1900 */
[----:B------:R-:W3:Y:S04]  /*2e50*/  LDG.E R3, desc[UR10][R84.64+0x4] ;  /* 0x0000040a54037981 */ /* 0x000ee8000c1e1900 */
[----:B------:R-:W4:Y:S01]  /*2e60*/  LDG.E R73, desc[UR10][R84.64+0xc] ;  /* 0x00000c0a54497981 */ /* 0x000f22000c1e1900 */
[C---:B------:R-:W-:Y:S01]  /*2e70*/  FFMA R19, R72.reuse, R22, R19 ;  /* 0x0000001648137223 */ /* 0x040fe20000000013 */
[C---:B------:R-:W-:Y:S01]  /*2e80*/  FFMA R18, R72.reuse, R21, R18 ;  /* 0x0000001548127223 */ /* 0x040fe20000000012 */
[----:B------:R-:W-:Y:S01]  /*2e90*/  FFMA R20, R72, R23, R20 ;  /* 0x0000001748147223 */ /* 0x000fe20000000014 */
[----:B------:R-:W-:Y:S01]  /*2ea0*/  BSSY.RECONVERGENT B1, `(.L_x_84) ;  /* 0x0000014000017945 */ /* 0x000fe20003800200 */
[----:B--2---:R-:W-:Y:S01]  /*2eb0*/  FADD R79, R19, -R2 ;  /* 0x80000002134f7221 */ /* 0x004fe20000000000 */
[----:B---3--:R-:W-:-:S03]  /*2ec0*/  FADD R82, R18, -R3 ;  /* 0x8000000312527221 */ /* 0x008fc60000000000 */
[----:B------:R-:W-:Y:S01]  /*2ed0*/  FMUL R3, R79, R79 ;  /* 0x0000004f4f037220 */ /* 0x000fe20000400000 */
[----:B----4-:R-:W-:-:S03]  /*2ee0*/  FADD R78, R20, -R73 ;  /* 0x80000049144e7221 */ /* 0x010fc60000000000 */
[----:B------:R-:W-:-:S04]  /*2ef0*/  FFMA R3, R82, R82, R3 ;  /* 0x0000005252037223 */ /* 0x000fc80000000003 */
[----:B------:R-:W-:-:S04]  /*2f00*/  FFMA R3, R78, R78, R3 ;  /* 0x0000004e4e037223 */ /* 0x000fc80000000003 */
[----:B------:R1:W2:Y:S01]  /*2f10*/  MUFU.RSQ R72, R3 ;  /* 0x0000000300487308 */ /* 0x0002a20000001400 */
[----:B------:R-:W-:-:S04]  /*2f20*/  IADD3 R2, PT, PT, R3, -0xd000000, RZ ;  /* 0xf300000003027810 */ /* 0x000fc80007ffe0ff */
[----:B------:R-:W-:-:S13]  /*2f30*/  ISETP.GT.U32.AND P0, PT, R2, 0x727fffff, PT ;  /* 0x727fffff0200780c */ /* 0x000fda0003f04070 */
[----:B-12---:R-:W-:Y:S05]  /*2f40*/  @!P0 BRA `(.L_x_85) ;  /* 0x0000000000148947 */ /* 0x006fea0003800000 */
[----:B------:R-:W-:Y:S02]  /*2f50*/  MOV R2, R3 ;  /* 0x0000000300027202 */ /* 0x000fe40000000f00 */
[----:B------:R-:W-:-:S07]  /*2f60*/  MOV R3, 0x2f80 ;  /* 0x00002f8000037802 */ /* 0x000fce0000000f00 */
[----:B0-----:R-:W-:Y:S05]  /*2f70*/  CALL.REL.NOINC `($__internal_3_$__cuda_sm20_sqrt_rn_f32_slowpath) ;  /* 0x00000088005c7944 */ /* 0x001fea0003c00000 */
[----:B------:R-:W-:Y:S01]  /*2f80*/  IMAD.MOV.U32 R2, RZ, RZ, R72 ;  /* 0x000000ffff027224 */ /* 0x000fe200078e0048 */
[----:B------:R-:W-:Y:S06]  /*2f90*/  BRA `(.L_x_86) ;  /* 0x0000000000107947 */ /* 0x000fec0003800000 */
.L_x_85:
[----:B------:R-:W-:Y:S01]  /*2fa0*/  FMUL.FTZ R2, R3, R72 ;  /* 0x0000004803027220 */ /* 0x000fe20000410000 */
[----:B------:R-:W-:-:S03]  /*2fb0*/  FMUL.FTZ R72, R72, 0.5 ;  /* 0x3f00000048487820 */ /* 0x000fc60000410000 */
[----:B------:R-:W-:-:S04]  /*2fc0*/  FFMA R3, -R2, R2, R3 ;  /* 0x0000000202037223 */ /* 0x000fc80000000103 */
[----:B------:R-:W-:-:S07]  /*2fd0*/  FFMA R2, R3, R72, R2 ;  /* 0x0000004803027223 */ /* 0x000fce0000000002 */
.L_x_86:
[----:B------:R-:W-:Y:S05]  /*2fe0*/  BSYNC.RECONVERGENT B1 ;  /* 0x0000000000017941 */ /* 0x000fea0003800200 */
.L_x_84:
[----:B------:R-:W-:Y:S01]  /*2ff0*/  IADD3 R3, PT, PT, R2, 0x1800000, RZ ;  /* 0x0180000002037810 */ /* 0x000fe20007ffe0ff */
[----:B------:R-:W-:Y:S03]  /*3000*/  BSSY.RECONVERGENT B1, `(.L_x_87) ;  /* 0x000000c000017945 */ /* 0x000fe60003800200 */
[----:B------:R-:W-:-:S04]  /*3010*/  LOP3.LUT R3, R3, 0x7f800000, RZ, 0xc0, !PT ;  /* 0x7f80000003037812 */ /* 0x000fc800078ec0ff */
[----:B------:R-:W-:-:S13]  /*3020*/  ISETP.GT.U32.AND P0, PT, R3, 0x1ffffff, PT ;  /* 0x01ffffff0300780c */ /* 0x000fda0003f04070 */
[----:B------:R-:W-:Y:S05]  /*3030*/  @P0 BRA `(.L_x_88) ;  /* 0x0000000000100947 */ /* 0x000fea0003800000 */
[----:B------:R-:W-:-:S07]  /*3040*/  MOV R3, 0x3060 ;  /* 0x0000306000037802 */ /* 0x000fce0000000f00 */
[----:B0-----:R-:W-:Y:S05]  /*3050*/  CALL.REL.NOINC `($__internal_2_$__cuda_sm20_rcp_rn_f32_slowpath) ;  /* 0x0000008400507944 */ /* 0x001fea0003c00000 */
[----:B------:R-:W-:Y:S01]  /*3060*/  MOV R3, R2 ;  /* 0x0000000200037202 */ /* 0x000fe20000000f00 */
[----:B------:R-:W-:Y:S06]  /*3070*/  BRA `(.L_x_89) ;  /* 0x0000000000107947 */ /* 0x000fec0003800000 */
.L_x_88:
[----:B------:R-:W1:Y:S02]  /*3080*/  MUFU.RCP R3, R2 ;  /* 0x0000000200037308 */ /* 0x000e640000001000 */
[----:B-1----:R-:W-:-:S04]  /*3090*/  FFMA R72, R3, R2, -1 ;  /* 0xbf80000003487423 */ /* 0x002fc80000000002 */
[----:B------:R-:W-:-:S04]  /*30a0*/  FADD.FTZ R72, -R72, -RZ ;  /* 0x800000ff48487221 */ /* 0x000fc80000010100 */
[----:B------:R-:W-:-:S07]  /*30b0*/  FFMA R3, R3, R72, R3 ;  /* 0x0000004803037223 */ /* 0x000fce0000000003 */
.L_x_89:
[----:B------:R-:W-:Y:S05]  /*30c0*/  BSYNC.RECONVERGENT B1 ;  /* 0x0000000000017941 */ /* 0x000fea0003800200 */
.L_x_87:
[----:B------:R-:W2:Y:S04]  /*30d0*/  LDG.E R2, desc[UR10][R84.64+0x10] ;  /* 0x0000100a54027981 */ /* 0x000ea8000c1e1900 */
[----:B------:R-:W3:Y:S04]  /*30e0*/  LDG.E R72, desc[UR10][R84.64+0x14] ;  /* 0x0000140a54487981 */ /* 0x000ee8000c1e1900 */
[----:B------:R-:W4:Y:S01]  /*30f0*/  LDG.E R75, desc[UR10][R84.64+0x18] ;  /* 0x0000180a544b7981 */ /* 0x000f22000c1e1900 */
[-C--:B------:R-:W-:Y:S01]  /*3100*/  FMUL R79, R79, R3.reuse ;  /* 0x000000034f4f7220 */ /* 0x080fe20000400000 */
[-C--:B------:R-:W-:Y:S01]  /*3110*/  FMUL R82, R82, R3.reuse ;  /* 0x0000000352527220 */ /* 0x080fe20000400000 */
[----:B------:R-:W-:Y:S01]  /*3120*/  ISETP.GE.U32.AND P1, PT, R31, 0x5, PT ;  /* 0x000000051f00780c */ /* 0x000fe20003f26070 */
[----:B------:R-:W5:Y:S01]  /*3130*/  LDG.E R87, desc[UR10][R84.64+0x1c] ;  /* 0x00001c0a54577981 */ /* 0x000f62000c1e1900 */
[----:B------:R-:W-:Y:S01]  /*3140*/  FMUL R73, R79, R22 ;  /* 0x000000164f497220 */ /* 0x000fe20000400000 */
[----:B------:R-:W-:-:S02]  /*3150*/  FMUL R78, R78, R3 ;  /* 0x000000034e4e7220 */ /* 0x000fc40000400000 */
[----:B------:R-:W5:Y:S01]  /*3160*/  LDG.E R86, desc[UR10][R84.64+0x20] ;  /* 0x0000200a54567981 */ /* 0x000f62000c1e1900 */
[----:B------:R-:W-:-:S03]  /*3170*/  FFMA R73, R82, R21, R73 ;  /* 0x0000001552497223 */ /* 0x000fc60000000049 */
[----:B------:R1:W5:Y:S01]  /*3180*/  LDG.E R88, desc[UR10][R84.64+0x24] ;  /* 0x0000240a54587981 */ /* 0x000362000c1e1900 */
[----:B------:R-:W-:Y:S01]  /*3190*/  FFMA R73, R78, R23, R73 ;  /* 0x000000174e497223 */ /* 0x000fe20000000049 */
[----:B------:R-:W-:Y:S04]  /*31a0*/  BSSY.RELIABLE B1, `(.L_x_90) ;  /* 0x000002b000017945 */ /* 0x000fe80003800100 */
[----:B------:R-:W-:-:S04]  /*31b0*/  FSETP.GEU.AND P0, PT, R73, RZ, PT ;  /* 0x000000ff4900720b */ /* 0x000fc80003f0e000 */
[----:B-1----:R-:W-:Y:S02]  /*31c0*/  FSEL R85, R82, -R82, !P0 ;  /* 0x8000005252557208 */ /* 0x002fe40004000000 */
[----:B------:R-:W-:Y:S02]  /*31d0*/  FSEL R84, R79, -R79, !P0 ;  /* 0x8000004f4f547208 */ /* 0x000fe40004000000 */
[----:B------:R-:W-:Y:S01]  /*31e0*/  FSEL R77, R78, -R78, !P0 ;  /* 0x8000004e4e4d7208 */ /* 0x000fe20004000000 */
[----:B--2---:R-:W-:Y:S01]  /*31f0*/  FFMA R25, R2, R26, R25 ;  /* 0x0000001a02197223 */ /* 0x004fe20000000019 */
[----:B---3--:R-:W-:Y:S01]  /*3200*/  FFMA R29, R72, R27, R29 ;  /* 0x0000001b481d7223 */ /* 0x008fe2000000001d */
[----:B----4-:R-:W-:Y:S01]  /*3210*/  FFMA R30, R75, R28, R30 ;  /* 0x0000001c4b1e7223 */ /* 0x010fe2000000001e */
[----:B------:R-:W-:Y:S06]  /*3220*/  @!P1 BRA `(.L_x_91) ;  /* 0x0000000000889947 */ /* 0x000fec0003800000 */
[----:B------:R-:W-:Y:S02]  /*3230*/  SHF.R.U32.HI R2, RZ, 0x6, R7 ;  /* 0x00000006ff027819 */ /* 0x000fe40000011607 */
[C---:B-----5:R-:W-:Y:S02]  /*3240*/  FSETP.GT.AND P1, PT, R87.reuse, R86, PT ;  /* 0x000000565700720b */ /* 0x060fe40003f24000 */
[----:B------:R-:W-:Y:S02]  /*3250*/  LOP3.LUT R2, R2, R7, RZ, 0x3c, !PT ;  /* 0x0000000702027212 */ /* 0x000fe400078e3cff */
[-C--:B------:R-:W-:Y:S02]  /*3260*/  FSETP.GT.AND P0, PT, R86, R88.reuse, PT ;  /* 0x000000585600720b */ /* 0x080fe40003f04000 */
[----:B------:R-:W-:Y:S01]  /*3270*/  FSETP.GT.AND P2, PT, R87, R88, PT ;  /* 0x000000585700720b */ /* 0x000fe20003f44000 */
[----:B------:R-:W-:-:S05]  /*3280*/  IMAD.SHL.U32 R3, R2, 0x20000, RZ ;  /* 0x0002000002037824 */ /* 0x000fca00078e00ff */
[----:B------:R-:W-:-:S04]  /*3290*/  LOP3.LUT R3, R3, R2, RZ, 0x3c, !PT ;  /* 0x0000000203037212 */ /* 0x000fc800078e3cff */
[----:B------:R-:W-:-:S04]  /*32a0*/  SHF.R.U32.HI R2, RZ, 0x9, R3 ;  /* 0x00000009ff027819 */ /* 0x000fc80000011603 */
[----:B------:R-:W-:Y:S02]  /*32b0*/  LOP3.LUT R7, R2, R3, RZ, 0x3c, !PT ;  /* 0x0000000302077212 */ /* 0x000fe400078e3cff */
[----:B------:R-:W-:Y:S02]  /*32c0*/  FSEL R3, R86, R88, P0 ;  /* 0x0000005856037208 */ /* 0x000fe40000000000 */
[----:B------:R-:W-:Y:S02]  /*32d0*/  LOP3.LUT R2, R7, 0x7fffff, RZ, 0xc0, !PT ;  /* 0x007fffff07027812 */ /* 0x000fe400078ec0ff */
[----:B------:R-:W-:Y:S02]  /*32e0*/  @P1 FSEL R3, R87, R3, P2 ;  /* 0x0000000357031208 */ /* 0x000fe40001000000 */
[----:B------:R-:W-:-:S05]  /*32f0*/  LOP3.LUT R2, R2, 0x3f800000, RZ, 0xfc, !PT ;  /* 0x3f80000002027812 */ /* 0x000fca00078efcff */
[----:B------:R-:W-:-:S05]  /*3300*/  FADD R2, R2, -1 ;  /* 0xbf80000002027421 */ /* 0x000fca0000000000 */
[----:B------:R-:W-:-:S13]  /*3310*/  FSETP.GEU.AND P0, PT, R2, R3, PT ;  /* 0x000000030200720b */ /* 0x000fda0003f0e000 */
[----:B------:R-:W-:Y:S05]  /*3320*/  @P0 BREAK.RELIABLE B1 ;  /* 0x0000000000010942 */ /* 0x000fea0003800100 */
[----:B------:R-:W-:Y:S05]  /*3330*/  @P0 BRA `(.L_x_83) ;  /* 0x0000002400140947 */ /* 0x000fea0003800000 */
[----:B------:R-:W-:Y:S01]  /*3340*/  IADD3 R2, PT, PT, R3, 0x1800000, RZ ;  /* 0x0180000003027810 */ /* 0x000fe20007ffe0ff */
[----:B------:R-:W-:Y:S03]  /*3350*/  BSSY.RECONVERGENT B3, `(.L_x_92) ;  /* 0x000000c000037945 */ /* 0x000fe60003800200 */
[----:B------:R-:W-:-:S04]  /*3360*/  LOP3.LUT R2, R2, 0x7f800000, RZ, 0xc0, !PT ;  /* 0x7f80000002027812 */ /* 0x000fc800078ec0ff */
[----:B------:R-:W-:-:S13]  /*3370*/  ISETP.GT.U32.AND P0, PT, R2, 0x1ffffff, PT ;  /* 0x01ffffff0200780c */ /* 0x000fda0003f04070 */
[----:B------:R-:W-:Y:S05]  /*3380*/  @P0 BRA `(.L_x_93) ;  /* 0x0000000000100947 */ /* 0x000fea0003800000 */
[----:B------:R-:W-:Y:S02]  /*3390*/  MOV R2, R3 ;  /* 0x0000000300027202 */ /* 0x000fe40000000f00 */
[----:B------:R-:W-:-:S07]  /*33a0*/  MOV R3, 0x33c0 ;  /* 0x000033c000037802 */ /* 0x000fce0000000f00 */
[----:B0-----:R-:W-:Y:S05]  /*33b0*/  CALL.REL.NOINC `($__internal_2_$__cuda_sm20_rcp_rn_f32_slowpath) ;  /* 0x0000008000787944 */ /* 0x001fea0003c00000 */
[----:B------:R-:W-:Y:S05]  /*33c0*/  BRA `(.L_x_94) ;  /* 0x0000000000107947 */ /* 0x000fea0003800000 */
.L_x_93:
[----:B------:R-:W1:Y:S02]  /*33d0*/  MUFU.RCP R2, R3 ;  /* 0x0000000300027308 */ /* 0x000e640000001000 */
[----:B-1----:R-:W-:-:S04]  /*33e0*/  FFMA R72, R3, R2, -1 ;  /* 0xbf80000003487423 */ /* 0x002fc80000000002 */
[----:B------:R-:W-:-:S04]  /*33f0*/  FADD.FTZ R73, -R72, -RZ ;  /* 0x800000ff48497221 */ /* 0x000fc80000010100 */
[----:B------:R-:W-:-:S07]  /*3400*/  FFMA R2, R2, R73, R2 ;  /* 0x0000004902027223 */ /* 0x000fce0000000002 */
.L_x_94:
[----:B------:R-:W-:Y:S05]  /*3410*/  BSYNC.RECONVERGENT B3 ;  /* 0x0000000000037941 */ /* 0x000fea0003800200 */
.L_x_92:
[-C--:B------:R-:W-:Y:S01]  /*3420*/  FMUL R87, R87, R2.reuse ;  /* 0x0000000257577220 */ /* 0x080fe20000400000 */
[-C--:B------:R-:W-:Y:S01]  /*3430*/  FMUL R86, R86, R2.reuse ;  /* 0x0000000256567220 */ /* 0x080fe20000400000 */
[----:B------:R-:W-:-:S07]  /*3440*/  FMUL R88, R88, R2 ;  /* 0x0000000258587220 */ /* 0x000fce0000400000 */
.L_x_91:
[----:B------:R-:W-:Y:S05]  /*3450*/  BSYNC.RELIABLE B1 ;  /* 0x0000000000017941 */ /* 0x000fea0003800100 */
.L_x_90:
[----:B------:R-:W1:Y:S02]  /*3460*/  LDC.64 R2, c[0x0][0x388] ;  /* 0x0000e200ff027b82 */ /* 0x000e640000000a00 */
[----:B-1----:R-:W-:-:S06]  /*3470*/  IMAD.WIDE.U32 R2, R24, 0x2c, R2 ;  /* 0x0000002c18027825 */ /* 0x002fcc00078e0002 */
[----:B------:R-:W2:Y:S01]  /*3480*/  LDG.E R2, desc[UR10][R2.64+0x28] ;  /* 0x0000280a02027981 */ /* 0x000ea2000c1e1900 */
[----:B------:R-:W-:Y:S01]  /*3490*/  BSSY.RECONVERGENT B1, `(.L_x_95) ;  /* 0x000022e000017945 */ /* 0x000fe20003800200 */
[----:B-----5:R-:W-:Y:S01]  /*34a0*/  FMUL R26, R87, R26 ;  /* 0x0000001a571a7220 */ /* 0x020fe20000400000 */
[----:B------:R-:W-:Y:S01]  /*34b0*/  FMUL R27, R86, R27 ;  /* 0x0000001b561b7220 */ /* 0x000fe20000400000 */
[----:B------:R-:W-:Y:S01]  /*34c0*/  FMUL R28, R88, R28 ;  /* 0x0000001c581c7220 */ /* 0x000fe20000400000 */
[----:B------:R-:W-:Y:S01]  /*34d0*/  VIADD R31, R31, 0x1 ;  /* 0x000000011f1f7836 */ /* 0x000fe20000000000 */
[----:B--2---:R-:W-:-:S13]  /*34e0*/  ISETP.NE.AND P0, PT, R2, RZ, PT ;  /* 0x000000ff0200720c */ /* 0x004fda0003f05270 */
[----:B------:R-:W-:Y:S05]  /*34f0*/  @!P0 BRA `(.L_x_96) ;  /* 0x00000008007c8947 */ /* 0x000fea0003800000 */
[----:B------:R-:W-:-:S13]  /*3500*/  ISETP.NE.AND P0, PT, R2, 0x1, PT ;  /* 0x000000010200780c */ /* 0x000fda0003f05270 */
[----:B------:R-:W-:Y:S05]  /*3510*/  @!P0 BRA `(.L_x_97) ;  /* 0x00000008004c8947 */ /* 0x000fea0003800000 */
[C---:B------:R-:W-:Y:S01]  /*3520*/  FMUL R3, R79.reuse, R84 ;  /* 0x000000544f037220 */ /* 0x040fe20000400000 */
[-C--:B------:R-:W-:Y:S01]  /*3530*/  FMUL R84, R84, R22.reuse ;  /* 0x0000001654547220 */ /* 0x080fe20000400000 */
[----:B------:R-:W-:Y:S01]  /*3540*/  FMUL R73, R79, R22 ;  /* 0x000000164f497220 */ /* 0x000fe20000400000 */
[C---:B------:R-:W-:Y:S01]  /*3550*/  FADD R2, R82.reuse, R82 ;  /* 0x0000005252027221 */ /* 0x040fe20000000000 */
[C---:B------:R-:W-:Y:S01]  /*3560*/  FFMA R3, R82.reuse, R85, R3 ;  /* 0x0000005552037223 */ /* 0x040fe20000000003 */
[-C--:B------:R-:W-:Y:S01]  /*3570*/  FFMA R84, R85, R21.reuse, R84 ;  /* 0x0000001555547223 */ /* 0x080fe20000000054 */
[----:B------:R-:W-:Y:S02]  /*3580*/  FFMA R73, R82, R21, R73 ;  /* 0x0000001552497223 */ /* 0x000fe40000000049 */
[C---:B------:R-:W-:Y:S01]  /*3590*/  FFMA R3, R78.reuse, R77, R3 ;  /* 0x0000004d4e037223 */ /* 0x040fe20000000003 */
[-C--:B------:R-:W-:Y:S01]  /*35a0*/  FFMA R77, R77, R23.reuse, R84 ;  /* 0x000000174d4d7223 */ /* 0x080fe20000000054 */
[----:B------:R-:W-:-:S03]  /*35b0*/  FFMA R74, R78, R23, R73 ;  /* 0x000000174e4a7223 */ /* 0x000fc60000000049 */
[----:B------:R-:W-:Y:S01]  /*35c0*/  FSETP.GT.AND P3, PT, R3, RZ, PT ;  /* 0x000000ff0300720b */ /* 0x000fe20003f64000 */
[----:B------:R-:W-:Y:S02]  /*35d0*/  HFMA2 R3, -RZ, RZ, 1.7216796875, -0.000380039215087890625 ;  /* 0x3ee38e3aff037431 */ /* 0x000fe400000001ff */
[----:B------:R-:W-:Y:S01]  /*35e0*/  FFMA R72, -R77, R77, 1 ;  /* 0x3f8000004d487423 */ /* 0x000fe2000000014d */
[----:B------:R-:W-:Y:S02]  /*35f0*/  FFMA R21, R74, -R2, R21 ;  /* 0x800000024a157223 */ /* 0x000fe40000000015 */
[----:B------:R-:W-:-:S05]  /*3600*/  FSEL R3, R3, 2.25, P3 ;  /* 0x4010000003037808 */ /* 0x000fca0001800000 */
[----:B------:R-:W-:Y:S01]  /*3610*/  FFMA R73, -R3, R72, 1 ;  /* 0x3f80000003497423 */ /* 0x000fe20000000148 */
[----:B------:R-:W-:Y:S01]  /*3620*/  FADD R3, R79, R79 ;  /* 0x0000004f4f037221 */ /* 0x000fe20000000000 */
[----:B------:R-:W-:-:S03]  /*3630*/  FADD R72, R78, R78 ;  /* 0x0000004e4e487221 */ /* 0x000fc60000000000 */
[----:B------:R-:W-:Y:S01]  /*3640*/  FSETP.GEU.AND P0, PT, R73, RZ, PT ;  /* 0x000000ff4900720b */ /* 0x000fe20003f0e000 */
[C---:B------:R-:W-:Y:S01]  /*3650*/  FFMA R22, R74.reuse, -R3, R22 ;  /* 0x800000034a167223 */ /* 0x040fe20000000016 */
[----:B------:R-:W-:-:S11]  /*3660*/  FFMA R23, R74, -R72, R23 ;  /* 0x800000484a177223 */ /* 0x000fd60000000017 */
[----:B------:R-:W-:Y:S05]  /*3670*/  @!P0 BRA `(.L_x_98) ;  /* 0x00000020003c8947 */ /* 0x000fea0003800000 */
[----:B------:R-:W-:Y:S01]  /*3680*/  IADD3 R3, PT, PT, R73, -0xd000000, RZ ;  /* 0xf300000049037810 */ /* 0x000fe20007ffe0ff */
[----:B------:R1:W2:Y:S01]  /*3690*/  MUFU.RSQ R2, R73 ;  /* 0x0000004900027308 */ /* 0x0002a20000001400 */
[----:B------:R-:W-:Y:S01]  /*36a0*/  IMAD.MOV.U32 R76, RZ, RZ, 0x3f2aaaab ;  /* 0x3f2aaaabff4c7424 */ /* 0x000fe200078e00ff */
[----:B------:R-:W-:Y:S01]  /*36b0*/  BSSY.RECONVERGENT B2, `(.L_x_99) ;  /* 0x000000f000027945 */ /* 0x000fe20003800200 */
[----:B------:R-:W-:-:S03]  /*36c0*/  ISETP.GT.U32.AND P0, PT, R3, 0x727fffff, PT ;  /* 0x727fffff0300780c */ /* 0x000fc60003f04070 */
[----:B------:R-:W-:-:S05]  /*36d0*/  FSEL R76, R76, 1.5, P3 ;  /* 0x3fc000004c4c7808 */ /* 0x000fca0001800000 */
[C---:B------:R-:W-:Y:S01]  /*36e0*/  FMUL R83, R76.reuse, R83 ;  /* 0x000000534c537220 */ /* 0x040fe20000400000 */
[C---:B------:R-:W-:Y:S01]  /*36f0*/  FMUL R84, R76.reuse, R81 ;  /* 0x000000514c547220 */ /* 0x040fe20000400000 */
[----:B------:R-:W-:-:S03]  /*3700*/  FMUL R85, R76, R80 ;  /* 0x000000504c557220 */ /* 0x000fc60000400000 */
[----:B-1----:R-:W-:Y:S05]  /*3710*/  @!P0 BRA `(.L_x_100) ;  /* 0x0000000000108947 */ /* 0x002fea0003800000 */
[----:B--2---:R-:W-:Y:S02]  /*3720*/  MOV R2, R73 ;  /* 0x0000004900027202 */ /* 0x004fe40000000f00 */
[----:B------:R-:W-:-:S07]  /*3730*/  MOV R3, 0x3750 ;  /* 0x0000375000037802 */ /* 0x000fce0000000f00 */
[----:B0-----:R-:W-:Y:S05]  /*3740*/  CALL.REL.NOINC `($__internal_3_$__cuda_sm20_sqrt_rn_f32_slowpath) ;  /* 0x0000008000687944 */ /* 0x001fea0003c00000 */
[----:B------:R-:W-:Y:S05]  /*3750*/  BRA `(.L_x_101) ;  /* 0x0000000000107947 */ /* 0x000fea0003800000 */
.L_x_100:
[----:B--2---:R-:W-:Y:S01]  /*3760*/  FMUL.FTZ R72, R73, R2 ;  /* 0x0000000249487220 */ /* 0x004fe20000410000 */
[----:B------:R-:W-:-:S03]  /*3770*/  FMUL.FTZ R2, R2, 0.5 ;  /* 0x3f00000002027820 */ /* 0x000fc60000410000 */
[----:B------:R-:W-:-:S04]  /*3780*/  FFMA R73, -R72, R72, R73 ;  /* 0x0000004848497223 */ /* 0x000fc80000000149 */
[----:B------:R-:W-:-:S07]  /*3790*/  FFMA R72, R73, R2, R72 ;  /* 0x0000000249487223 */ /* 0x000fce0000000048 */
.L_x_101:
[----:B------:R-:W-:Y:S05]  /*37a0*/  BSYNC.RECONVERGENT B2 ;  /* 0x0000000000027941 */ /* 0x000fea0003800200 */
.L_x_99:
[----:B------:R-:W-:Y:S01]  /*37b0*/  FFMA R72, R77, R76, R72 ;  /* 0x0000004c4d487223 */ /* 0x000fe20000000048 */
[----:B------:R-:W-:Y:S04]  /*37c0*/  BSSY.RECONVERGENT B2, `(.L_x_102) ;  /* 0x0000015000027945 */ /* 0x000fe80003800200 */
[----:B------:R-:W-:-:S05]  /*37d0*/  FSEL R72, R72, -R72, P3 ;  /* 0x8000004848487208 */ /* 0x000fca0001800000 */
[-C--:B------:R-:W-:Y:S01]  /*37e0*/  FFMA R80, -R79, R72.reuse, R84 ;  /* 0x000000484f507223 */ /* 0x080fe20000000154 */
[-C--:B------:R-:W-:Y:S01]  /*37f0*/  FFMA R81, -R82, R72.reuse, R83 ;  /* 0x0000004852517223 */ /* 0x080fe20000000153 */
[----:B------:R-:W-:Y:S02]  /*3800*/  FFMA R83, -R78, R72, R85 ;  /* 0x000000484e537223 */ /* 0x000fe40000000155 */
[----:B------:R-:W-:-:S04]  /*3810*/  FMUL R2, R80, R80 ;  /* 0x0000005050027220 */ /* 0x000fc80000400000 */
[----:B------:R-:W-:-:S04]  /*3820*/  FFMA R2, R81, R81, R2 ;  /* 0x0000005151027223 */ /* 0x000fc80000000002 */
[----:B------:R-:W-:-:S04]  /*3830*/  FFMA R3, R83, R83, R2 ;  /* 0x0000005353037223 */ /* 0x000fc80000000002 */
[----:B------:R1:W2:Y:S01]  /*3840*/  MUFU.RSQ R72, R3 ;  /* 0x0000000300487308 */ /* 0x0002a20000001400 */
[----:B------:R-:W-:-:S04]  /*3850*/  IADD3 R2, PT, PT, R3, -0xd000000, RZ ;  /* 0xf300000003027810 */ /* 0x000fc80007ffe0ff */
[----:B------:R-:W-:-:S13]  /*3860*/  ISETP.GT.U32.AND P0, PT, R2, 0x727fffff, PT ;  /* 0x727fffff0200780c */ /* 0x000fda0003f04070 */
[----:B-12---:R-:W-:Y:S05]  /*3870*/  @!P0 BRA `(.L_x_103) ;  /* 0x0000000000148947 */ /* 0x006fea0003800000 */
[----:B------:R-:W-:Y:S01]  /*3880*/  IMAD.MOV.U32 R2, RZ, RZ, R3 ;  /* 0x000000ffff027224 */ /* 0x000fe200078e0003 */
[----:B------:R-:W-:-:S07]  /*3890*/  MOV R3, 0x38b0 ;  /* 0x000038b000037802 */ /* 0x000fce0000000f00 */
[----:B0-----:R-:W-:Y:S05]  /*38a0*/  CALL.REL.NOINC `($__internal_3_$__cuda_sm20_sqrt_rn_f32_slowpath) ;  /* 0x0000008000107944 */ /* 0x001fea0003c00000 */
[----:B------:R-:W-:Y:S01]  /*38b0*/  MOV R2, R72 ;  /* 0x0000004800027202 */ /* 0x000fe20000000f00 */
[----:B------:R-:W-:Y:S06]  /*38c0*/  BRA `(.L_x_104) ;  /* 0x0000000000107947 */ /* 0x000fec0003800000 */
.L_x_103:
[----:B------:R-:W-:Y:S01]  /*38d0*/  FMUL.FTZ R2, R3, R72 ;  /* 0x0000004803027220 */ /* 0x000fe20000410000 */
[----:B------:R-:W-:-:S03]  /*38e0*/  FMUL.FTZ R72, R72, 0.5 ;  /* 0x3f00000048487820 */ /* 0x000fc60000410000 */
[----:B------:R-:W-:-:S04]  /*38f0*/  FFMA R3, -R2, R2, R3 ;  /* 0x0000000202037223 */ /* 0x000fc80000000103 */
[----:B------:R-:W-:-:S07]  /*3900*/  FFMA R2, R3, R72, R2 ;  /* 0x0000004803027223 */ /* 0x000fce0000000002 */
.L_x_104:
[----:B------:R-:W-:Y:S05]  /*3910*/  BSYNC.RECONVERGENT B2 ;  /* 0x0000000000027941 */ /* 0x000fea0003800200 */
.L_x_102:
[----:B------:R-:W-:Y:S01]  /*3920*/  IADD3 R3, PT, PT, R2, 0x1800000, RZ ;  /* 0x0180000002037810 */ /* 0x000fe20007ffe0ff */
[----:B------:R-:W-:Y:S03]  /*3930*/  BSSY.RECONVERGENT B3, `(.L_x_105) ;  /* 0x000000b000037945 */ /* 0x000fe60003800200 */
[----:B------:R-:W-:-:S04]  /*3940*/  LOP3.LUT R3, R3, 0x7f800000, RZ, 0xc0, !PT ;  /* 0x7f80000003037812 */ /* 0x000fc800078ec0ff */
[----:B------:R-:W-:-:S13]  /*3950*/  ISETP.GT.U32.AND P0, PT, R3, 0x1ffffff, PT ;  /* 0x01ffffff0300780c */ /* 0x000fda0003f04070 */
[----:B------:R-:W-:Y:S05]  /*3960*/  @P0 BRA `(.L_x_106) ;  /* 0x00000000000c0947 */ /* 0x000fea0003800000 */
[----:B------:R-:W-:-:S07]  /*3970*/  MOV R3, 0x3990 ;  /* 0x0000399000037802 */ /* 0x000fce0000000f00 */
[----:B0-----:R-:W-:Y:S05]  /*3980*/  CALL.REL.NOINC `($__internal_2_$__cuda_sm20_rcp_rn_f32_slowpath) ;  /* 0x0000007c00047944 */ /* 0x001fea0003c00000 */
[----:B------:R-:W-:Y:S05]  /*3990*/  BRA `(.L_x_107) ;  /* 0x0000000000107947 */ /* 0x000fea0003800000 */
.L_x_106:
[----:B------:R-:W1:Y:S02]  /*39a0*/  MUFU.RCP R3, R2 ;  /* 0x0000000200037308 */ /* 0x000e640000001000 */
[----:B-1----:R-:W-:-:S04]  /*39b0*/  FFMA R72, R3, R2, -1 ;  /* 0xbf80000003487423 */ /* 0x002fc80000000002 */
[----:B------:R-:W-:-:S04]  /*39c0*/  FADD.FTZ R72, -R72, -RZ ;  /* 0x800000ff48487221 */ /* 0x000fc80000010100 */
[----:B------:R-:W-:-:S07]  /*39d0*/  FFMA R2, R3, R72, R3 ;  /* 0x0000004803027223 */ /* 0x000fce0000000003 */
.L_x_107:
[----:B------:R-:W-:Y:S05]  /*39e0*/  BSYNC.RECONVERGENT B3 ;  /* 0x0000000000037941 */ /* 0x000fea0003800200 */
.L_x_105:
[-C--:B------:R-:W-:Y:S01]  /*39f0*/  FMUL R80, R80, R2.reuse ;  /* 0x0000000250507220 */ /* 0x080fe20000400000 */
[----:B------:R-:W-:Y:S01]  /*3a00*/  FMUL R81, R81, R2 ;  /* 0x0000000251517220 */ /* 0x000fe20000400000 */
[----:B------:R-:W-:Y:S02]  /*3a10*/  SHF.R.U32.HI R72, RZ, 0x6, R7 ;  /* 0x00000006ff487819 */ /* 0x000fe40000011607 */
[----:B------:R-:W-:Y:S01]  /*3a20*/  @!P3 FMUL R3, R79, R80 ;  /* 0x000000504f03b220 */ /* 0x000fe20000400000 */
[----:B------:R-:W-:Y:S01]  /*3a30*/  FMUL R79, R83, R2 ;  /* 0x00000002534f7220 */ /* 0x000fe20000400000 */
[----:B------:R-:W-:Y:S01]  /*3a40*/  LOP3.LUT R7, R72, R7, RZ, 0x3c, !PT ;  /* 0x0000000748077212 */ /* 0x000fe200078e3cff */
[----:B------:R-:W-:Y:S02]  /*3a50*/  HFMA2 R72, -RZ, RZ, 0, 0 ;  /* 0x00000000ff487431 */ /* 0x000fe400000001ff */
[----:B------:R-:W-:Y:S01]  /*3a60*/  @!P3 FFMA R3, R82, R81, R3 ;  /* 0x000000515203b223 */ /* 0x000fe20000000003 */
[----:B------:R-:W-:Y:S01]  /*3a70*/  MOV R73, 0x3fe00000 ;  /* 0x3fe0000000497802 */ /* 0x000fe20000000f00 */
[----:B------:R-:W-:-:S02]  /*3a80*/  IMAD.SHL.U32 R76, R7, 0x20000, RZ ;  /* 0x00020000074c7824 */ /* 0x000fc400078e00ff */
[----:B------:R-:W-:Y:S01]  /*3a90*/  @!P3 FFMA R3, R78, R79, R3 ;  /* 0x0000004f4e03b223 */ /* 0x000fe20000000003 */
[----:B------:R-:W-:Y:S02]  /*3aa0*/  @P3 FADD R3, -R77, -RZ ;  /* 0x800000ff4d033221 */ /* 0x000fe40000000100 */
[----:B------:R-:W-:Y:S02]  /*3ab0*/  LOP3.LUT R7, R76, R7, RZ, 0x3c, !PT ;  /* 0x000000074c077212 */ /* 0x000fe400078e3cff */
[----:B------:R-:W-:Y:S02]  /*3ac0*/  FADD R3, -R3, 1 ;  /* 0x3f80000003037421 */ /* 0x000fe40000000100 */
[----:B------:R-:W-:Y:S02]  /*3ad0*/  SHF.R.U32.HI R76, RZ, 0x9, R7 ;  /* 0x00000009ff4c7819 */ /* 0x000fe40000011607 */
[----:B------:R-:W-:Y:S02]  /*3ae0*/  FMUL R2, R3, 0.95999997854232788086 ;  /* 0x3f75c28f03027820 */ /* 0x000fe40000400000 */
[----:B------:R-:W-:-:S02]  /*3af0*/  LOP3.LUT R7, R76, R7, RZ, 0x3c, !PT ;  /* 0x000000074c077212 */ /* 0x000fc400078e3cff */
[----:B------:R-:W-:-:S04]  /*3b00*/  FMUL R2, R3, R2 ;  /* 0x0000000203027220 */ /* 0x000fc80000400000 */
[----:B------:R-:W-:-:S04]  /*3b10*/  FMUL R2, R3, R2 ;  /* 0x0000000203027220 */ /* 0x000fc80000400000 */
[----:B------:R-:W-:-:S04]  /*3b20*/  FMUL R2, R3, R2 ;  /* 0x0000000203027220 */ /* 0x000fc80000400000 */
[----:B------:R-:W-:-:S04]  /*3b30*/  FFMA R74, R3, R2, 0.039999999105930328369 ;  /* 0x3d23d70a034a7423 */ /* 0x000fc80000000002 */
[----:B------:R-:W1:Y:S02]  /*3b40*/  F2F.F64.F32 R2, R74 ;  /* 0x0000004a00027310 */ /* 0x000e640000201800 */
[----:B-1----:R-:W-:Y:S01]  /*3b50*/  DFMA R2, R2, R72, 0.25 ;  /* 0x3fd000000202742b */ /* 0x002fe20000000048 */
[----:B------:R-:W-:-:S05]  /*3b60*/  LOP3.LUT R72, R7, 0x7fffff, RZ, 0xc0, !PT ;  /* 0x007fffff07487812 */ /* 0x000fca00078ec0ff */
[----:B------:R-:W1:Y:S01]  /*3b70*/  F2F.F32.F64 R73, R2 ;  /* 0x0000000200497310 */ /* 0x000e620000301000 */
[----:B------:R-:W-:-:S05]  /*3b80*/  LOP3.LUT R72, R72, 0x3f800000, RZ, 0xfc, !PT ;  /* 0x3f80000048487812 */ /* 0x000fca00078efcff */
[----:B------:R-:W-:-:S05]  /*3b90*/  FADD R72, R72, -1 ;  /* 0xbf80000048487421 */ /* 0x000fca0000000000 */
[----:B-1----:R-:W-:-:S13]  /*3ba0*/  FSETP.GEU.AND P0, PT, R72, R73, PT ;  /* 0x000000494800720b */ /* 0x002fda0003f0e000 */
[----:B------:R-:W-:Y:S05]  /*3bb0*/  @!P0 BRA `(.L_x_108) ;  /* 0x00000000005c8947 */ /* 0x000fea0003800000 */
[----:B------:R-:W-:Y:S01]  /*3bc0*/  FADD R73, -R73, 1 ;  /* 0x3f80000049497421 */ /* 0x000fe20000000100 */
[----:B------:R-:W-:Y:S01]  /*3bd0*/  FADD R2, -R74, 1 ;  /* 0x3f8000004a027421 */ /* 0x000fe20000000100 */
[----:B------:R-:W-:Y:S02]  /*3be0*/  BSSY.RECONVERGENT B2, `(.L_x_109) ;  /* 0x000000d000027945 */ /* 0x000fe40003800200 */
[----:B------:R-:W1:Y:S08]  /*3bf0*/  MUFU.RCP R3, R73 ;  /* 0x0000004900037308 */ /* 0x000e700000001000 */
[----:B------:R-:W2:Y:S01]  /*3c00*/  FCHK P0, R2, R73 ;  /* 0x0000004902007302 */ /* 0x000ea20000000000 */
[----:B-1----:R-:W-:-:S04]  /*3c10*/  FFMA R22, -R73, R3, 1 ;  /* 0x3f80000049167423 */ /* 0x002fc80000000103 */
[----:B------:R-:W-:-:S04]  /*3c20*/  FFMA R3, R3, R22, R3 ;  /* 0x0000001603037223 */ /* 0x000fc80000000003 */
[----:B------:R-:W-:-:S04]  /*3c30*/  FFMA R22, R2, R3, RZ ;  /* 0x0000000302167223 */ /* 0x000fc800000000ff */
[----:B------:R-:W-:-:S04]  /*3c40*/  FFMA R21, -R73, R22, R2 ;  /* 0x0000001649157223 */ /* 0x000fc80000000102 */
[----:B------:R-:W-:Y:S01]  /*3c50*/  FFMA R3, R3, R21, R22 ;  /* 0x0000001503037223 */ /* 0x000fe20000000016 */
[----:B--2---:R-:W-:Y:S06]  /*3c60*/  @!P0 BRA `(.L_x_110) ;  /* 0x0000000000108947 */ /* 0x004fec0003800000 */
[----:B------:R-:W-:Y:S01]  /*3c70*/  IMAD.MOV.U32 R3, RZ, RZ, R73 ;  /* 0x000000ffff037224 */ /* 0x000fe200078e0049 */
[----:B------:R-:W-:-:S07]  /*3c80*/  MOV R72, 0x3ca0 ;  /* 0x00003ca000487802 */ /* 0x000fce0000000f00 */
[----:B0-----:R-:W-:Y:S05]  /*3c90*/  CALL.REL.NOINC `($__internal_4_$__cuda_sm3x_div_rn_noftz_f32_slowpath) ;  /* 0x0000007c006c7944 */ /* 0x001fea0003c00000 */
[----:B------:R-:W-:-:S07]  /*3ca0*/  MOV R3, R2 ;  /* 0x0000000200037202 */ /* 0x000fce0000000f00 */
.L_x_110:
[----:B------:R-:W-:Y:S05]  /*3cb0*/  BSYNC.RECONVERGENT B2 ;  /* 0x0000000000027941 */ /* 0x000fea0003800200 */
.L_x_109:
[-C--:B------:R-:W-:Y:S01]  /*3cc0*/  FMUL R26, R26, R3.reuse ;  /* 0x000000031a1a7220 */ /* 0x080fe20000400000 */
[-C--:B------:R-:W-:Y:S01]  /*3cd0*/  FMUL R27, R27, R3.reuse ;  /* 0x000000031b1b7220 */ /* 0x080fe20000400000 */
[----:B------:R-:W-:Y:S01]  /*3ce0*/  FMUL R28, R28, R3 ;  /* 0x000000031c1c7220 */ /* 0x000fe20000400000 */
[----:B------:R-:W-:Y:S01]  /*3cf0*/  MOV R21, R81 ;  /* 0x0000005100157202 */ /* 0x000fe20000000f00 */
[----:B------:R-:W-:Y:S01]  /*3d00*/  IMAD.MOV.U32 R22, RZ, RZ, R80 ;  /* 0x000000ffff167224 */ /* 0x000fe200078e0050 */
[----:B------:R-:W-:Y:S01]  /*3d10*/  MOV R23, R79 ;  /* 0x0000004f00177202 */ /* 0x000fe20000000f00 */
[----:B------:R-:W-:Y:S06]  /*3d20*/  BRA `(.L_x_98) ;  /* 0x0000001800907947 */ /* 0x000fec0003800000 */
.L_x_108:
[----:B------:R-:W1:Y:S01]  /*3d30*/  MUFU.RCP R2, R73 ;  /* 0x0000004900027308 */ /* 0x000e620000001000 */
[----:B------:R-:W-:Y:S07]  /*3d40*/  BSSY.RECONVERGENT B2, `(.L_x_111) ;  /* 0x000000c000027945 */ /* 0x000fee0003800200 */
[----:B------:R-:W2:Y:S01]  /*3d50*/  FCHK P0, R74, R73 ;  /* 0x000000494a007302 */ /* 0x000ea20000000000 */
[----:B-1----:R-:W-:-:S04]  /*3d60*/  FFMA R3, -R73, R2, 1 ;  /* 0x3f80000049037423 */ /* 0x002fc80000000102 */
[----:B------:R-:W-:-:S04]  /*3d70*/  FFMA R3, R2, R3, R2 ;  /* 0x0000000302037223 */ /* 0x000fc80000000002 */
[----:B------:R-:W-:-:S04]  /*3d80*/  FFMA R2, R74, R3, RZ ;  /* 0x000000034a027223 */ /* 0x000fc800000000ff */
[----:B------:R-:W-:-:S04]  /*3d90*/  FFMA R72, -R73, R2, R74 ;  /* 0x0000000249487223 */ /* 0x000fc8000000014a */
[----:B------:R-:W-:Y:S01]  /*3da0*/  FFMA R2, R3, R72, R2 ;  /* 0x0000004803027223 */ /* 0x000fe20000000002 */
[----:B--2---:R-:W-:Y:S06]  /*3db0*/  @!P0 BRA `(.L_x_112) ;  /* 0x0000000000108947 */ /* 0x004fec0003800000 */
[----:B------:R-:W-:Y:S01]  /*3dc0*/  MOV R2, R74 ;  /* 0x0000004a00027202 */ /* 0x000fe20000000f00 */
[----:B------:R-:W-:Y:S01]  /*3dd0*/  IMAD.MOV.U32 R3, RZ, RZ, R73 ;  /* 0x000000ffff037224 */ /* 0x000fe200078e0049 */
[----:B------:R-:W-:-:S07]  /*3de0*/  MOV R72, 0x3e00 ;  /* 0x00003e0000487802 */ /* 0x000fce0000000f00 */
[----:B0-----:R-:W-:Y:S05]  /*3df0*/  CALL.REL.NOINC `($__internal_4_$__cuda_sm3x_div_rn_noftz_f32_slowpath) ;  /* 0x0000007c00147944 */ /* 0x001fea0003c00000 */
.L_x_112:
[----:B------:R-:W-:Y:S05]  /*3e00*/  BSYNC.RECONVERGENT B2 ;  /* 0x0000000000027941 */ /* 0x000fea0003800200 */
.L_x_111:
[-C--:B------:R-:W-:Y:S01]  /*3e10*/  FMUL R26, R26, R2.reuse ;  /* 0x000000021a1a7220 */ /* 0x080fe20000400000 */
[-C--:B------:R-:W-:Y:S01]  /*3e20*/  FMUL R27, R27, R2.reuse ;  /* 0x000000021b1b7220 */ /* 0x080fe20000400000 */
[----:B------:R-:W-:Y:S01]  /*3e30*/  FMUL R28, R28, R2 ;  /* 0x000000021c1c7220 */ /* 0x000fe20000400000 */
[----:B------:R-:W-:Y:S06]  /*3e40*/  BRA `(.L_x_98) ;  /* 0x0000001800487947 */ /* 0x000fec0003800000 */
.L_x_97:
[C---:B------:R-:W-:Y:S01]  /*3e50*/  FMUL R3, R79.reuse, R22 ;  /* 0x000000164f037220 */ /* 0x040fe20000400000 */
[----:B------:R-:W-:-:S03]  /*3e60*/  FADD R79, R79, R79 ;  /* 0x0000004f4f4f7221 */ /* 0x000fc60000000000 */
[C---:B------:R-:W-:Y:S01]  /*3e70*/  FFMA R3, R82.reuse, R21, R3 ;  /* 0x0000001552037223 */ /* 0x040fe20000000003 */
[----:B------:R-:W-:-:S03]  /*3e80*/  FADD R82, R82, R82 ;  /* 0x0000005252527221 */ /* 0x000fc60000000000 */
[C---:B------:R-:W-:Y:S01]  /*3e90*/  FFMA R2, R78.reuse, R23, R3 ;  /* 0x000000174e027223 */ /* 0x040fe20000000003 */
[----:B------:R-:W-:-:S03]  /*3ea0*/  FADD R78, R78, R78 ;  /* 0x0000004e4e4e7221 */ /* 0x000fc60000000000 */
[C---:B------:R-:W-:Y:S01]  /*3eb0*/  FFMA R21, R2.reuse, -R82, R21 ;  /* 0x8000005202157223 */ /* 0x040fe20000000015 */
[C---:B------:R-:W-:Y:S01]  /*3ec0*/  FFMA R22, R2.reuse, -R79, R22 ;  /* 0x8000004f02167223 */ /* 0x040fe20000000016 */
[----:B------:R-:W-:Y:S01]  /*3ed0*/  FFMA R23, R2, -R78, R23 ;  /* 0x8000004e02177223 */ /* 0x000fe20000000017 */
[----:B------:R-:W-:Y:S06]  /*3ee0*/  BRA `(.L_x_98) ;  /* 0x0000001800207947 */ /* 0x000fec0003800000 */
.L_x_96:
[----:B------:R-:W-:Y:S01]  /*3ef0*/  SHF.R.U32.HI R22, RZ, 0x6, R7 ;  /* 0x00000006ff167819 */ /* 0x000fe20000011607 */
[----:B------:R-:W1:Y:S01]  /*3f00*/  F2F.F64.F32 R2, |R85| ;  /* 0x4000005500027310 */ /* 0x000e620000201800 */
[----:B------:R-:W-:Y:S01]  /*3f10*/  UMOV UR6, 0x9999999a ;  /* 0x9999999a00067882 */ /* 0x000fe20000000000 */
[----:B------:R-:W-:Y:S01]  /*3f20*/  UMOV UR7, 0x3fb99999 ;  /* 0x3fb9999900077882 */ /* 0x000fe20000000000 */
[----:B------:R-:W-:Y:S01]  /*3f30*/  LOP3.LUT R22, R22, R7, RZ, 0x3c, !PT ;  /* 0x0000000716167212 */ /* 0x000fe200078e3cff */
[----:B------:R-:W-:Y:S01]  /*3f40*/  FMUL R72, RZ, R84 ;  /* 0x00000054ff487220 */ /* 0x000fe20000400000 */
[----:B------:R-:W-:Y:S02]  /*3f50*/  BSSY.RECONVERGENT B2, `(.L_x_113) ;  /* 0x000002b000027945 */ /* 0x000fe40003800200 */
[----:B------:R-:W-:-:S04]  /*3f60*/  SHF.L.U32 R7, R22, 0x11, RZ ;  /* 0x0000001116077819 */ /* 0x000fc800000006ff */
[----:B------:R-:W-:-:S04]  /*3f70*/  LOP3.LUT R7, R7, R22, RZ, 0x3c, !PT ;  /* 0x0000001607077212 */ /* 0x000fc800078e3cff */
[----:B------:R-:W-:Y:S01]  /*3f80*/  SHF.R.U32.HI R22, RZ, 0x9, R7 ;  /* 0x00000009ff167819 */ /* 0x000fe20000011607 */
[----:B-1----:R-:W-:Y:S01]  /*3f90*/  DSETP.GT.AND P0, PT, R2, UR6, PT ;  /* 0x0000000602007e2a */ /* 0x002fe2000bf04000 */
[----:B------:R-:W-:Y:S01]  /*3fa0*/  UMOV UR6, 0x54442d18 ;  /* 0x54442d1800067882 */ /* 0x000fe20000000000 */
[----:B------:R-:W-:Y:S01]  /*3fb0*/  UMOV UR7, 0x401921fb ;  /* 0x401921fb00077882 */ /* 0x000fe20000000000 */
[----:B------:R-:W-:-:S03]  /*3fc0*/  LOP3.LUT R7, R22, R7, RZ, 0x3c, !PT ;  /* 0x0000000716077212 */ /* 0x000fc600078e3cff */
[----:B------:R-:W-:Y:S02]  /*3fd0*/  FSEL R21, RZ, 1, P0 ;  /* 0x3f800000ff157808 */ /* 0x000fe40000000000 */
[----:B------:R-:W-:-:S03]  /*3fe0*/  LOP3.LUT R2, R7, 0x7fffff, RZ, 0xc0, !PT ;  /* 0x007fffff07027812 */ /* 0x000fc600078ec0ff */
[----:B------:R-:W-:Y:S01]  /*3ff0*/  FMUL R22, R77, R21 ;  /* 0x000000154d167220 */ /* 0x000fe20000400000 */
[----:B------:R-:W-:Y:S02]  /*4000*/  LOP3.LUT R3, R2, 0x3f800000, RZ, 0xfc, !PT ;  /* 0x3f80000002037812 */ /* 0x000fe400078efcff */
[----:B------:R-:W-:Y:S01]  /*4010*/  FSEL R2, RZ, 1, !P0 ;  /* 0x3f800000ff027808 */ /* 0x000fe20004000000 */
[----:B------:R-:W-:Y:S02]  /*4020*/  FFMA R22, RZ, R85, -R22 ;  /* 0x00000055ff167223 */ /* 0x000fe40000000816 */
[----:B------:R-:W-:Y:S02]  /*4030*/  FADD R74, R3, -1 ;  /* 0xbf800000034a7421 */ /* 0x000fe40000000000 */
[-C--:B------:R-:W-:Y:S01]  /*4040*/  FFMA R23, R77, R2.reuse, -R72 ;  /* 0x000000024d177223 */ /* 0x080fe20000000848 */
[----:B------:R-:W-:Y:S01]  /*4050*/  FMUL R3, R85, R2 ;  /* 0x0000000255037220 */ /* 0x000fe20000400000 */
[----:B------:R-:W1:Y:S01]  /*4060*/  F2F.F64.F32 R78, R74 ;  /* 0x0000004a004e7310 */ /* 0x000e620000201800 */
[----:B------:R-:W-:-:S02]  /*4070*/  FMUL R2, R22, R22 ;  /* 0x0000001616027220 */ /* 0x000fc40000400000 */
[----:B------:R-:W-:Y:S02]  /*4080*/  FFMA R21, R84, R21, -R3 ;  /* 0x0000001554157223 */ /* 0x000fe40000000803 */
[----:B------:R-:W-:Y:S01]  /*4090*/  FFMA R72, R23, R23, R2 ;  /* 0x0000001717487223 */ /* 0x000fe20000000002 */
[----:B------:R-:W-:-:S03]  /*40a0*/  SHF.R.U32.HI R2, RZ, 0x6, R7 ;  /* 0x00000006ff027819 */ /* 0x000fc60000011607 */
[----:B------:R-:W-:Y:S01]  /*40b0*/  FFMA R73, R21, R21, R72 ;  /* 0x0000001515497223 */ /* 0x000fe20000000048 */
[----:B------:R-:W-:-:S03]  /*40c0*/  LOP3.LUT R2, R2, R7, RZ, 0x3c, !PT ;  /* 0x0000000702027212 */ /* 0x000fc600078e3cff */
[----:B------:R-:W-:Y:S01]  /*40d0*/  VIADD R7, R73, 0xf3000000 ;  /* 0xf300000049077836 */ /* 0x000fe20000000000 */
[----:B------:R2:W3:Y:S01]  /*40e0*/  MUFU.RSQ R72, R73 ;  /* 0x0000004900487308 */ /* 0x0004e20000001400 */
[----:B-1----:R-:W-:Y:S01]  /*40f0*/  DMUL R78, R78, UR6 ;  /* 0x000000064e4e7c28 */ /* 0x002fe20008000000 */
[----:B------:R-:W-:Y:S02]  /*4100*/  SHF.L.U32 R3, R2, 0x11, RZ ;  /* 0x0000001102037819 */ /* 0x000fe400000006ff */
[----:B------:R-:W-:Y:S02]  /*4110*/  ISETP.GT.U32.AND P0, PT, R7, 0x727fffff, PT ;  /* 0x727fffff0700780c */ /* 0x000fe40003f04070 */
[----:B------:R-:W-:-:S04]  /*4120*/  LOP3.LUT R3, R3, R2, RZ, 0x3c, !PT ;  /* 0x0000000203037212 */ /* 0x000fc800078e3cff */
[----:B------:R-:W-:Y:S01]  /*4130*/  SHF.R.U32.HI R2, RZ, 0x9, R3 ;  /* 0x00000009ff027819 */ /* 0x000fe20000011603 */
[----:B------:R2:W1:Y:S03]  /*4140*/  F2F.F32.F64 R78, R78 ;  /* 0x0000004e004e7310 */ /* 0x0004660000301000 */
[----:B------:R-:W-:-:S03]  /*4150*/  LOP3.LUT R7, R2, R3, RZ, 0x3c, !PT ;  /* 0x0000000302077212 */ /* 0x000fc600078e3cff */
[----:B---3--:R-:W-:Y:S05]  /*4160*/  @!P0 BRA `(.L_x_114) ;  /* 0x0000000000148947 */ /* 0x008fea0003800000 */
[----:B------:R-:W-:Y:S02]  /*4170*/  MOV R2, R73 ;  /* 0x0000004900027202 */ /* 0x000fe40000000f00 */
[----:B------:R-:W-:-:S07]  /*4180*/  MOV R3, 0x41a0 ;  /* 0x000041a000037802 */ /* 0x000fce0000000f00 */
[----:B012---:R-:W-:Y:S05]  /*4190*/  CALL.REL.NOINC `($__internal_3_$__cuda_sm20_sqrt_rn_f32_slowpath) ;  /* 0x0000007400d47944 */ /* 0x007fea0003c00000 */
[----:B------:R-:W-:Y:S01]  /*41a0*/  MOV R2, R72 ;  /* 0x0000004800027202 */ /* 0x000fe20000000f00 */
[----:B------:R-:W-:Y:S06]  /*41b0*/  BRA `(.L_x_115) ;  /* 0x0000000000107947 */ /* 0x000fec0003800000 */
.L_x_114:
[----:B------:R-:W-:Y:S01]  /*41c0*/  FMUL.FTZ R2, R73, R72 ;  /* 0x0000004849027220 */ /* 0x000fe20000410000 */
[----:B------:R-:W-:-:S03]  /*41d0*/  FMUL.FTZ R72, R72, 0.5 ;  /* 0x3f00000048487820 */ /* 0x000fc60000410000 */
[----:B------:R-:W-:-:S04]  /*41e0*/  FFMA R3, -R2, R2, R73 ;  /* 0x0000000202037223 */ /* 0x000fc80000000149 */
[----:B------:R-:W-:-:S07]  /*41f0*/  FFMA R2, R3, R72, R2 ;  /* 0x0000004803027223 */ /* 0x000fce0000000002 */
.L_x_115:
[----:B------:R-:W-:Y:S05]  /*4200*/  BSYNC.RECONVERGENT B2 ;  /* 0x0000000000027941 */ /* 0x000fea0003800200 */
.L_x_113:
[----:B------:R-:W-:Y:S01]  /*4210*/  VIADD R3, R2, 0x1800000 ;  /* 0x0180000002037836 */ /* 0x000fe20000000000 */
[----:B------:R-:W-:Y:S04]  /*4220*/  BSSY.RECONVERGENT B3, `(.L_x_116) ;  /* 0x000000b000037945 */ /* 0x000fe80003800200 */
[----:B------:R-:W-:-:S04]  /*4230*/  LOP3.LUT R3, R3, 0x7f800000, RZ, 0xc0, !PT ;  /* 0x7f80000003037812 */ /* 0x000fc800078ec0ff */
[----:B------:R-:W-:-:S13]  /*4240*/  ISETP.GT.U32.AND P0, PT, R3, 0x1ffffff, PT ;  /* 0x01ffffff0300780c */ /* 0x000fda0003f04070 */
[----:B------:R-:W-:Y:S05]  /*4250*/  @P0 BRA `(.L_x_117) ;  /* 0x00000000000c0947 */ /* 0x000fea0003800000 */
[----:B------:R-:W-:-:S07]  /*4260*/  MOV R3, 0x4280 ;  /* 0x0000428000037802 */ /* 0x000fce0000000f00 */
[----:B012---:R-:W-:Y:S05]  /*4270*/  CALL.REL.NOINC `($__internal_2_$__cuda_sm20_rcp_rn_f32_slowpath) ;  /* 0x0000007000c87944 */ /* 0x007fea0003c00000 */
[----:B------:R-:W-:Y:S05]  /*4280*/  BRA `(.L_x_118) ;  /* 0x0000000000107947 */ /* 0x000fea0003800000 */
.L_x_117:
[----:B------:R-:W3:Y:S02]  /*4290*/  MUFU.RCP R3, R2 ;  /* 0x0000000200037308 */ /* 0x000ee40000001000 */
[----:B---3--:R-:W-:-:S04]  /*42a0*/  FFMA R72, R3, R2, -1 ;  /* 0xbf80000003487423 */ /* 0x008fc80000000002 */
[----:B------:R-:W-:-:S04]  /*42b0*/  FADD.FTZ R72, -R72, -RZ ;  /* 0x800000ff48487221 */ /* 0x000fc80000010100 */
[----:B------:R-:W-:-:S07]  /*42c0*/  FFMA R2, R3, R72, R3 ;  /* 0x0000004803027223 */ /* 0x000fce0000000003 */
.L_x_118:
[----:B------:R-:W-:Y:S05]  /*42d0*/  BSYNC.RECONVERGENT B3 ;  /* 0x0000000000037941 */ /* 0x000fea0003800200 */
.L_x_116:
[C---:B-1----:R-:W-:Y:S01]  /*42e0*/  FMUL R3, R78.reuse, 0.63661974668502807617 ;  /* 0x3f22f9834e037820 */ /* 0x042fe20000400000 */
[----:B------:R-:W-:Y:S01]  /*42f0*/  FSETP.GE.AND P0, PT, |R78|, 105615, PT ;  /* 0x47ce47804e00780b */ /* 0x000fe20003f06200 */
[----:B------:R-:W-:Y:S01]  /*4300*/  BSSY.RECONVERGENT B2, `(.L_x_119) ;  /* 0x000006d000027945 */ /* 0x000fe20003800200 */
[-C--:B------:R-:W-:Y:S01]  /*4310*/  FMUL R23, R23, R2.reuse ;  /* 0x0000000217177220 */ /* 0x080fe20000400000 */
[----:B------:R-:W2:Y:S01]  /*4320*/  F2I.NTZ R74, R3 ;  /* 0x00000003004a7305 */ /* 0x000ea20000203100 */
[-C--:B------:R-:W-:Y:S01]  /*4330*/  FMUL R22, R22, R2.reuse ;  /* 0x0000000216167220 */ /* 0x080fe20000400000 */
[----:B------:R-:W-:Y:S01]  /*4340*/  FMUL R21, R21, R2 ;  /* 0x0000000215157220 */ /* 0x000fe20000400000 */
[-C--:B--2---:R-:W-:Y:S02]  /*4350*/  I2FP.F32.S32 R73, R74.reuse ;  /* 0x0000004a00497245 */ /* 0x084fe40000201400 */
[----:B------:R-:W-:-:S03]  /*4360*/  MOV R82, R74 ;  /* 0x0000004a00527202 */ /* 0x000fc60000000f00 */
[----:B------:R-:W-:-:S04]  /*4370*/  FFMA R72, R73, -1.5707962512969970703, R78 ;  /* 0xbfc90fda49487823 */ /* 0x000fc8000000004e */
[----:B------:R-:W-:-:S04]  /*4380*/  FFMA R72, R73, -7.5497894158615963534e-08, R72 ;  /* 0xb3a2216849487823 */ /* 0x000fc80000000048 */
[----:B------:R-:W-:-:S05]  /*4390*/  FFMA R76, R73, -5.3903029534742383927e-15, R72 ;  /* 0xa7c234c5494c7823 */ /* 0x000fca0000000048 */
[----:B------:R-:W-:Y:S01]  /*43a0*/  MOV R72, R76 ;  /* 0x0000004c00487202 */ /* 0x000fe20000000f00 */
[----:B------:R-:W-:Y:S06]  /*43b0*/  @!P0 BRA `(.L_x_120) ;  /* 0x0000000400848947 */ /* 0x000fec0003800000 */
[----:B------:R-:W-:-:S13]  /*43c0*/  FSETP.NEU.AND P0, PT, |R78|, +INF , PT ;  /* 0x7f8000004e00780b */ /* 0x000fda0003f0d200 */
[----:B------:R-:W-:Y:S05]  /*43d0*/  @!P0 BRA `(.L_x_121) ;  /* 0x0000000400748947 */ /* 0x000fea0003800000 */
[----:B------:R-:W-:Y:S02]  /*43e0*/  IMAD.SHL.U32 R2, R78, 0x100, RZ ;  /* 0x000001004e027824 */ /* 0x000fe400078e00ff */
[----:B------:R-:W-:Y:S01]  /*43f0*/  HFMA2 R73, -RZ, RZ, 0, 0 ;  /* 0x00000000ff497431 */ /* 0x000fe200000001ff */
[----:B------:R-:W-:Y:S01]  /*4400*/  MOV R74, RZ ;  /* 0x000000ff004a7202 */ /* 0x000fe20000000f00 */
[----:B------:R-:W1:Y:S01]  /*4410*/  LDCU.64 UR12, c[0x4][URZ] ;  /* 0x01000000ff0c77ac */ /* 0x000e620008000a00 */
[----:B------:R-:W-:Y:S01]  /*4420*/  LOP3.LUT R75, R2, 0x80000000, RZ, 0xfc, !PT ;  /* 0x80000000024b7812 */ /* 0x000fe200078efcff */
[----:B------:R-:W-:Y:S01]  /*4430*/  UMOV UR6, URZ ;  /* 0x000000ff00067c82 */ /* 0x000fe20008000000 */
[----:B------:R-:W-:-:S05]  /*4440*/  UMOV UR5, URZ ;  /* 0x000000ff00057c82 */ /* 0x000fca0008000000 */
.L_x_122:
[----:B-1----:R-:W-:Y:S01]  /*4450*/  IMAD.U32 R2, RZ, RZ, UR12 ;  /* 0x0000000cff027e24 */ /* 0x002fe2000f8e00ff */
[----:B------:R-:W-:-:S05]  /*4460*/  MOV R3, UR13 ;  /* 0x0000000d00037c02 */ /* 0x000fca0008000f00 */
[----:B------:R-:W2:Y:S01]  /*4470*/  LDG.E.CONSTANT R2, desc[UR10][R2.64] ;  /* 0x0000000a02027981 */ /* 0x000ea2000c1e9900 */
[----:B------:R-:W-:Y:S01]  /*4480*/  UIADD3 UR5, UPT, UPT, UR5, 0x1, URZ ;  /* 0x0000000105057890 */ /* 0x000fe2000fffe0ff */
[C---:B------:R-:W-:Y:S01]  /*4490*/  ISETP.EQ.AND P0, PT, R74.reuse, RZ, PT ;  /* 0x000000ff4a00720c */ /* 0x040fe20003f02270 */
[----:B------:R-:W-:Y:S01]  /*44a0*/  UIADD3 UR12, UP2, UPT, UR12, 0x4, URZ ;  /* 0x000000040c0c7890 */ /* 0x000fe2000ff5e0ff */
[C---:B------:R-:W-:Y:S01]  /*44b0*/  ISETP.EQ.AND P1, PT, R74.reuse, 0x4, PT ;  /* 0x000000044a00780c */ /* 0x040fe20003f22270 */
[----:B------:R-:W-:Y:S01]  /*44c0*/  UISETP.NE.AND UP0, UPT, UR5, 0x6, UPT ;  /* 0x000000060500788c */ /* 0x000fe2000bf05270 */
[C---:B------:R-:W-:Y:S01]  /*44d0*/  ISETP.EQ.AND P2, PT, R74.reuse, 0x8, PT ;  /* 0x000000084a00780c */ /* 0x040fe20003f42270 */
[----:B------:R-:W-:Y:S01]  /*44e0*/  UIADD3.X UR13, UPT, UPT, URZ, UR13, URZ, UP2, !UPT ;  /* 0x0000000dff0d7290 */ /* 0x000fe200097fe4ff */
[C---:B------:R-:W-:Y:S02]  /*44f0*/  ISETP.EQ.AND P3, PT, R74.reuse, 0xc, PT ;  /* 0x0000000c4a00780c */ /* 0x040fe40003f62270 */
[----:B------:R-:W-:-:S02]  /*4500*/  ISETP.EQ.AND P4, PT, R74, 0x10, PT ;  /* 0x000000104a00780c */ /* 0x000fc40003f82270 */
[C---:B------:R-:W-:Y:S02]  /*4510*/  ISETP.EQ.AND P5, PT, R74.reuse, 0x14, PT ;  /* 0x000000144a00780c */ /* 0x040fe40003fa2270 */
[----:B------:R-:W-:Y:S01]  /*4520*/  IADD3 R74, PT, PT, R74, 0x4, RZ ;  /* 0x000000044a4a7810 */ /* 0x000fe20007ffe0ff */
[----:B--2---:R-:W-:-:S03]  /*4530*/  IMAD.WIDE.U32 R2, R2, R75, RZ ;  /* 0x0000004b02027225 */ /* 0x004fc600078e00ff */
[----:B------:R-:W-:-:S04]  /*4540*/  IADD3 R72, P6, PT, R2, R73, RZ ;  /* 0x0000004902487210 */ /* 0x000fc80007fde0ff */
[----:B------:R-:W-:Y:S01]  /*4550*/  IADD3.X R73, PT, PT, R3, UR6, RZ, P6, !PT ;  /* 0x0000000603497c10 */ /* 0x000fe2000b7fe4ff */
[--C-:B------:R-:W-:Y:S01]  /*4560*/  @P1 IMAD.MOV.U32 R9, RZ, RZ, R72.reuse ;  /* 0x000000ffff091224 */ /* 0x100fe200078e0048 */
[-C--:B------:R-:W-:Y:S01]  /*4570*/  @P0 MOV R8, R72.reuse ;  /* 0x0000004800080202 */ /* 0x080fe20000000f00 */
[----:B------:R-:W-:Y:S01]  /*4580*/  @P4 IMAD.MOV.U32 R12, RZ, RZ, R72 ;  /* 0x000000ffff0c4224 */ /* 0x000fe200078e0048 */
[-C--:B------:R-:W-:Y:S02]  /*4590*/  @P2 MOV R10, R72.reuse ;  /* 0x00000048000a2202 */ /* 0x080fe40000000f00 */
[-C--:B------:R-:W-:Y:S02]  /*45a0*/  @P3 MOV R11, R72.reuse ;  /* 0x00000048000b3202 */ /* 0x080fe40000000f00 */
[----:B------:R-:W-:Y:S01]  /*45b0*/  @P5 MOV R13, R72 ;  /* 0x00000048000d5202 */ /* 0x000fe20000000f00 */
[----:B------:R-:W-:Y:S06]  /*45c0*/  BRA.U UP0, `(.L_x_122) ;  /* 0xfffffffd00a07547 */ /* 0x000fec000b83ffff */
[----:B------:R-:W-:Y:S01]  /*45d0*/  SHF.R.U32.HI R2, RZ, 0x17, R78 ;  /* 0x00000017ff027819 */ /* 0x000fe2000001164e */
[----:B------:R-:W-:Y:S03]  /*45e0*/  BSSY.RECONVERGENT B3, `(.L_x_123) ;  /* 0x0000029000037945 */ /* 0x000fe60003800200 */
[C---:B------:R-:W-:Y:S02]  /*45f0*/  LOP3.LUT R3, R2.reuse, 0xe0, RZ, 0xc0, !PT ;  /* 0x000000e002037812 */ /* 0x040fe400078ec0ff */
[----:B------:R-:W-:-:S03]  /*4600*/  LOP3.LUT P6, RZ, R2, 0x1f, RZ, 0xc0, !PT ;  /* 0x0000001f02ff7812 */ /* 0x000fc600078cc0ff */
[----:B------:R-:W-:-:S05]  /*4610*/  VIADD R3, R3, 0xffffff80 ;  /* 0xffffff8003037836 */ /* 0x000fca0000000000 */
[----:B------:R-:W-:-:S04]  /*4620*/  SHF.R.U32.HI R3, RZ, 0x5, R3 ;  /* 0x00000005ff037819 */ /* 0x000fc80000011603 */
[----:B------:R-:W-:-:S04]  /*4630*/  LEA R79, -R3, RZ, 0x2 ;  /* 0x000000ff034f7211 */ /* 0x000fc800078e11ff */
[C---:B------:R-:W-:Y:S02]  /*4640*/  ISETP.EQ.AND P3, PT, R79.reuse, -0x18, PT ;  /* 0xffffffe84f00780c */ /* 0x040fe40003f62270 */
[C---:B------:R-:W-:Y:S02]  /*4650*/  ISETP.EQ.AND P4, PT, R79.reuse, -0x14, PT ;  /* 0xffffffec4f00780c */ /* 0x040fe40003f82270 */
[C---:B------:R-:W-:Y:S02]  /*4660*/  ISETP.EQ.AND P2, PT, R79.reuse, -0x10, PT ;  /* 0xfffffff04f00780c */ /* 0x040fe40003f42270 */
[C---:B------:R-:W-:Y:S02]  /*4670*/  ISETP.EQ.AND P1, PT, R79.reuse, -0xc, PT ;  /* 0xfffffff44f00780c */ /* 0x040fe40003f22270 */
[C---:B------:R-:W-:Y:S02]  /*4680*/  ISETP.EQ.AND P0, PT, R79.reuse, -0x8, PT ;  /* 0xfffffff84f00780c */ /* 0x040fe40003f02270 */
[----:B------:R-:W-:-:S03]  /*4690*/  ISETP.EQ.AND P5, PT, R79, RZ, PT ;  /* 0x000000ff4f00720c */ /* 0x000fc60003fa2270 */
[----:B------:R-:W-:Y:S02]  /*46a0*/  @P3 MOV R3, R8 ;  /* 0x0000000800033202 */ /* 0x000fe40000000f00 */
[C---:B------:R-:W-:Y:S01]  /*46b0*/  ISETP.EQ.AND P3, PT, R79.reuse, -0x4, PT ;  /* 0xfffffffc4f00780c */ /* 0x040fe20003f62270 */
[----:B------:R-:W-:Y:S01]  /*46c0*/  @P4 IMAD.MOV.U32 R72, RZ, RZ, R8 ;  /* 0x000000ffff484224 */ /* 0x000fe200078e0008 */
[----:B------:R-:W-:Y:S01]  /*46d0*/  @P4 MOV R3, R9 ;  /* 0x0000000900034202 */ /* 0x000fe20000000f00 */
[----:B------:R-:W-:Y:S01]  /*46e0*/  @P2 IMAD.MOV.U32 R3, RZ, RZ, R10 ;  /* 0x000000ffff032224 */ /* 0x000fe200078e000a */
[----:B------:R-:W-:Y:S02]  /*46f0*/  ISETP.EQ.AND P4, PT, R79, 0x4, PT ;  /* 0x000000044f00780c */ /* 0x000fe40003f82270 */
[----:B------:R-:W-:Y:S02]  /*4700*/  @P1 MOV R3, R11 ;  /* 0x0000000b00031202 */ /* 0x000fe40000000f00 */
[----:B------:R-:W-:-:S02]  /*4710*/  @P0 MOV R3, R12 ;  /* 0x0000000c00030202 */ /* 0x000fc40000000f00 */
[----:B------:R-:W-:Y:S02]  /*4720*/  @P2 MOV R72, R9 ;  /* 0x0000000900482202 */ /* 0x000fe40000000f00 */
[----:B------:R-:W-:Y:S01]  /*4730*/  @P1 MOV R72, R10 ;  /* 0x0000000a00481202 */ /* 0x000fe20000000f00 */
[----:B------:R-:W-:Y:S01]  /*4740*/  @P3 IMAD.MOV.U32 R3, RZ, RZ, R13 ;  /* 0x000000ffff033224 */ /* 0x000fe200078e000d */
[----:B------:R-:W-:Y:S01]  /*4750*/  @P5 MOV R3, R73 ;  /* 0x0000004900035202 */ /* 0x000fe20000000f00 */
[----:B------:R-:W-:Y:S01]  /*4760*/  @P0 IMAD.MOV.U32 R72, RZ, RZ, R11 ;  /* 0x000000ffff480224 */ /* 0x000fe200078e000b */
[----:B------:R-:W-:Y:S02]  /*4770*/  @P3 MOV R72, R12 ;  /* 0x0000000c00483202 */ /* 0x000fe40000000f00 */
[----:B------:R-:W-:Y:S01]  /*4780*/  @P5 MOV R72, R13 ;  /* 0x0000000d00485202 */ /* 0x000fe20000000f00 */
[----:B------:R-:W-:Y:S01]  /*4790*/  @P4 IMAD.MOV.U32 R72, RZ, RZ, R73 ;  /* 0x000000ffff484224 */ /* 0x000fe200078e0049 */
[----:B------:R-:W-:Y:S01]  /*47a0*/  MOV R74, R3 ;  /* 0x00000003004a7202 */ /* 0x000fe20000000f00 */
[----:B------:R-:W-:Y:S06]  /*47b0*/  @!P6 BRA `(.L_x_124) ;  /* 0x00000000002ce947 */ /* 0x000fec0003800000 */
[----:B------:R-:W-:Y:S01]  /*47c0*/  @P2 MOV R75, R8 ;  /* 0x00000008004b2202 */ /* 0x000fe20000000f00 */
[----:B------:R-:W-:Y:S01]  /*47d0*/  @P1 IMAD.MOV.U32 R75, RZ, RZ, R9 ;  /* 0x000000ffff4b1224 */ /* 0x000fe200078e0009 */
[----:B------:R-:W-:Y:S02]  /*47e0*/  @P0 MOV R75, R10 ;  /* 0x0000000a004b0202 */ /* 0x000fe40000000f00 */
[----:B------:R-:W-:Y:S02]  /*47f0*/  ISETP.EQ.AND P0, PT, R79, 0x8, PT ;  /* 0x000000084f00780c */ /* 0x000fe40003f02270 */
[----:B------:R-:W-:Y:S01]  /*4800*/  @P3 MOV R75, R11 ;  /* 0x0000000b004b3202 */ /* 0x000fe20000000f00 */
[----:B------:R-:W-:Y:S01]  /*4810*/  @P5 IMAD.MOV.U32 R75, RZ, RZ, R12 ;  /* 0x000000ffff4b5224 */ /* 0x000fe200078e000c */
[----:B------:R-:W-:Y:S02]  /*4820*/  @P4 MOV R75, R13 ;  /* 0x0000000d004b4202 */ /* 0x000fe40000000f00 */
[----:B------:R-:W-:-:S04]  /*4830*/  LOP3.LUT R3, R2, 0x1f, RZ, 0xc0, !PT ;  /* 0x0000001f02037812 */ /* 0x000fc800078ec0ff */
[----:B------:R-:W-:-:S03]  /*4840*/  SHF.L.W.U32.HI R74, R72, R3, R74 ;  /* 0x00000003484a7219 */ /* 0x000fc60000010e4a */
[----:B------:R-:W-:-:S04]  /*4850*/  @P0 MOV R75, R73 ;  /* 0x00000049004b0202 */ /* 0x000fc80000000f00 */
[----:B------:R-:W-:-:S07]  /*4860*/  SHF.L.W.U32.HI R72, R75, R3, R72 ;  /* 0x000000034b487219 */ /* 0x000fce0000010e48 */
.L_x_124:
[----:B------:R-:W-:Y:S05]  /*4870*/  BSYNC.RECONVERGENT B3 ;  /* 0x0000000000037941 */ /* 0x000fea0003800200 */
.L_x_123:
[C---:B------:R-:W-:Y:S01]  /*4880*/  SHF.L.W.U32.HI R73, R72.reuse, 0x2, R74 ;  /* 0x0000000248497819 */ /* 0x040fe20000010e4a */
[----:B------:R-:W-:Y:S01]  /*4890*/  IMAD.SHL.U32 R2, R72, 0x4, RZ ;  /* 0x0000000448027824 */ /* 0x000fe200078e00ff */
[----:B------:R-:W-:Y:S01]  /*48a0*/  UMOV UR6, 0x54442d19 ;  /* 0x54442d1900067882 */ /* 0x000fe20000000000 */
[----:B------:R-:W-:Y:S01]  /*48b0*/  UMOV UR7, 0x3bf921fb ;  /* 0x3bf921fb00077882 */ /* 0x000fe20000000000 */
[----:B------:R-:W-:Y:S02]  /*48c0*/  SHF.R.S32.HI R3, RZ, 0x1f, R73 ;  /* 0x0000001fff037819 */ /* 0x000fe40000011449 */
[----:B------:R-:W-:Y:S02]  /*48d0*/  ISETP.GE.AND P0, PT, R78, RZ, PT ;  /* 0x000000ff4e00720c */ /* 0x000fe40003f06270 */
[C---:B------:R-:W-:Y:S02]  /*48e0*/  LOP3.LUT R2, R3.reuse, R2, RZ, 0x3c, !PT ;  /* 0x0000000203027212 */ /* 0x040fe400078e3cff */
[----:B------:R-:W-:-:S02]  /*48f0*/  LOP3.LUT R3, R3, R73, RZ, 0x3c, !PT ;  /* 0x0000004903037212 */ /* 0x000fc400078e3cff */
[----:B------:R-:W-:Y:S02]  /*4900*/  SHF.R.U32.HI R74, RZ, 0x1e, R74 ;  /* 0x0000001eff4a7819 */ /* 0x000fe4000001164a */
[C---:B------:R-:W-:Y:S02]  /*4910*/  LOP3.LUT R72, R73.reuse, R78, RZ, 0x3c, !PT ;  /* 0x0000004e49487212 */ /* 0x040fe400078e3cff */
[----:B------:R-:W1:Y:S01]  /*4920*/  I2F.F64.S64 R2, R2 ;  /* 0x0000000200027312 */ /* 0x000e620000301c00 */
[----:B------:R-:W-:Y:S02]  /*4930*/  LEA.HI R74, R73, R74, RZ, 0x1 ;  /* 0x0000004a494a7211 */ /* 0x000fe400078f08ff */
[----:B------:R-:W-:Y:S02]  /*4940*/  ISETP.GE.AND P1, PT, R72, RZ, PT ;  /* 0x000000ff4800720c */ /* 0x000fe40003f26270 */
[----:B------:R-:W-:-:S04]  /*4950*/  IADD3 R72, PT, PT, -R74, RZ, RZ ;  /* 0x000000ff4a487210 */ /* 0x000fc80007ffe1ff */
[----:B------:R-:W-:Y:S01]  /*4960*/  @!P0 MOV R74, R72 ;  /* 0x00000048004a8202 */ /* 0x000fe20000000f00 */
[----:B-1----:R-:W-:-:S06]  /*4970*/  DMUL R2, R2, UR6 ;  /* 0x0000000602027c28 */ /* 0x002fcc0008000000 */
[----:B------:R-:W1:Y:S02]  /*4980*/  F2F.F32.F64 R75, R2 ;  /* 0x00000002004b7310 */ /* 0x000e640000301000 */
[----:B-1----:R-:W-:Y:S01]  /*4990*/  FSEL R72, -R75, R75, !P1 ;  /* 0x0000004b4b487208 */ /* 0x002fe20004800100 */
[----:B------:R-:W-:Y:S06]  /*49a0*/  BRA `(.L_x_120) ;  /* 0x0000000000087947 */ /* 0x000fec0003800000 */
.L_x_121:
[----:B------:R-:W-:Y:S01]  /*49b0*/  FMUL R72, RZ, R78 ;  /* 0x0000004eff487220 */ /* 0x000fe20000400000 */
[----:B------:R-:W-:-:S07]  /*49c0*/  IMAD.MOV.U32 R74, RZ, RZ, RZ ;  /* 0x000000ffff4a7224 */ /* 0x000fce00078e00ff */
.L_x_120:
[----:B------:R-:W-:Y:S05]  /*49d0*/  BSYNC.RECONVERGENT B2 ;  /* 0x0000000000027941 */ /* 0x000fea0003800200 */
.L_x_119:
[----:B------:R-:W-:Y:S02]  /*49e0*/  HFMA2 R2, -RZ, RZ, 0.487060546875, -0.0625 ;  /* 0x37cbac00ff027431 */ /* 0x000fe400000001ff */
[----:B------:R-:W-:Y:S01]  /*49f0*/  FMUL R3, R72, R72 ;  /* 0x0000004848037220 */ /* 0x000fe20000400000 */
[C---:B------:R-:W-:Y:S01]  /*4a00*/  LOP3.LUT R73, R74.reuse, 0x1, RZ, 0xc0, !PT ;  /* 0x000000014a497812 */ /* 0x040fe200078ec0ff */
[----:B------:R-:W-:Y:S01]  /*4a10*/  HFMA2 R75, -RZ, RZ, 1.541015625, -0.052001953125 ;  /* 0x3e2aaaa8ff4b7431 */ /* 0x000fe200000001ff */
[----:B------:R-:W-:Y:S01]  /*4a20*/  MOV R80, 0x3c0885e4 ;  /* 0x3c0885e400507802 */ /* 0x000fe20000000f00 */
[----:B------:R-:W-:Y:S01]  /*4a30*/  BSSY.RECONVERGENT B2, `(.L_x_125) ;  /* 0x000006f000027945 */ /* 0x000fe20003800200 */
[----:B------:R-:W-:Y:S01]  /*4a40*/  ISETP.NE.U32.AND P0, PT, R73, 0x1, PT ;  /* 0x000000014900780c */ /* 0x000fe20003f05070 */
[----:B------:R-:W-:Y:S02]  /*4a50*/  VIADD R73, R74, 0x1 ;  /* 0x000000014a497836 */ /* 0x000fe40000000000 */
[----:B------:R-:W-:Y:S01]  /*4a60*/  FFMA R2, R3, R2, -0.0013887860113754868507 ;  /* 0xbab607ed03027423 */ /* 0x000fe20000000002 */
[----:B------:R-:W-:-:S02]  /*4a70*/  FSEL R80, R80, 0.041666727513074874878, !P0 ;  /* 0x3d2aaabb50507808 */ /* 0x000fc40004000000 */
[----:B------:R-:W-:Y:S02]  /*4a80*/  LOP3.LUT P1, RZ, R73, 0x2, RZ, 0xc0, !PT ;  /* 0x0000000249ff7812 */ /* 0x000fe4000782c0ff */
[----:B------:R-:W-:Y:S02]  /*4a90*/  FSEL R74, R2, -0.00019574658654164522886, P0 ;  /* 0xb94d4153024a7808 */ /* 0x000fe40000000000 */
[----:B------:R-:W-:Y:S02]  /*4aa0*/  FSEL R2, R72, 1, !P0 ;  /* 0x3f80000048027808 */ /* 0x000fe40004000000 */
[----:B------:R-:W-:Y:S01]  /*4ab0*/  FSEL R75, -R75, -0.4999999701976776123, !P0 ;  /* 0xbeffffff4b4b7808 */ /* 0x000fe20004000100 */
[C---:B------:R-:W-:Y:S01]  /*4ac0*/  FFMA R74, R3.reuse, R74, R80 ;  /* 0x0000004a034a7223 */ /* 0x040fe20000000050 */
[----:B------:R-:W-:Y:S01]  /*4ad0*/  FSETP.GE.AND P0, PT, |R78|, 105615, PT ;  /* 0x47ce47804e00780b */ /* 0x000fe20003f06200 */
[C---:B------:R-:W-:Y:S02]  /*4ae0*/  FFMA R73, R3.reuse, R2, RZ ;  /* 0x0000000203497223 */ /* 0x040fe400000000ff */
[----:B------:R-:W-:-:S04]  /*4af0*/  FFMA R74, R3, R74, R75 ;  /* 0x0000004a034a7223 */ /* 0x000fc8000000004b */
[----:B------:R-:W-:-:S04]  /*4b00*/  FFMA R2, R73, R74, R2 ;  /* 0x0000004a49027223 */ /* 0x000fc80000000002 */
[----:B------:R-:W-:-:S04]  /*4b10*/  @P1 FADD R2, RZ, -R2 ;  /* 0x80000002ff021221 */ /* 0x000fc80000000000 */
[-C--:B------:R-:W-:Y:S01]  /*4b20*/  FMUL R79, R23, R2.reuse ;  /* 0x00000002174f7220 */ /* 0x080fe20000400000 */
[-C--:B------:R-:W-:Y:S01]  /*4b30*/  FMUL R80, R22, R2.reuse ;  /* 0x0000000216507220 */ /* 0x080fe20000400000 */
[----:B------:R-:W-:Y:S01]  /*4b40*/  FMUL R81, R21, R2 ;  /* 0x0000000215517220 */ /* 0x000fe20000400000 */
[----:B------:R-:W-:Y:S06]  /*4b50*/  @!P0 BRA `(.L_x_126) ;  /* 0x0000000400708947 */ /* 0x000fec0003800000 */
[----:B------:R-:W-:-:S13]  /*4b60*/  FSETP.NEU.AND P0, PT, |R78|, +INF , PT ;  /* 0x7f8000004e00780b */ /* 0x000fda0003f0d200 */
[----:B------:R-:W-:Y:S05]  /*4b70*/  @!P0 BRA `(.L_x_127) ;  /* 0x0000000400608947 */ /* 0x000fea0003800000 */
[----:B------:R-:W-:Y:S01]  /*4b80*/  SHF.L.U32 R2, R78, 0x8, RZ ;  /* 0x000000084e027819 */ /* 0x000fe200000006ff */
[----:B------:R-:W-:Y:S01]  /*4b90*/  IMAD.MOV.U32 R73, RZ, RZ, RZ ;  /* 0x000000ffff497224 */ /* 0x000fe200078e00ff */
[----:B------:R-:W-:Y:S01]  /*4ba0*/  MOV R75, RZ ;  /* 0x000000ff004b7202 */ /* 0x000fe20000000f00 */
[----:B------:R-:W-:Y:S01]  /*4bb0*/  UMOV UR5, URZ ;  /* 0x000000ff00057c82 */ /* 0x000fe20008000000 */
[----:B------:R-:W-:-:S07]  /*4bc0*/  LOP3.LUT R83, R2, 0x80000000, RZ, 0xfc, !PT ;  /* 0x8000000002537812 */ /* 0x000fce00078efcff */
.L_x_128:
[----:B------:R-:W1:Y:S02]  /*4bd0*/  LDC.64 R2, c[0x4][RZ] ;  /* 0x01000000ff027b82 */ /* 0x000e640000000a00 */
[----:B-1----:R-:W-:-:S06]  /*4be0*/  IMAD.WIDE.U32 R2, R75, 0x4, R2 ;  /* 0x000000044b027825 */ /* 0x002fcc00078e0002 */
[----:B------:R-:W2:Y:S01]  /*4bf0*/  LDG.E.CONSTANT R2, desc[UR10][R2.64] ;  /* 0x0000000a02027981 */ /* 0x000ea2000c1e9900 */
[C---:B------:R-:W-:Y:S01]  /*4c00*/  SHF.L.U32 R72, R75.reuse, 0x2, RZ ;  /* 0x000000024b487819 */ /* 0x040fe200000006ff */
[----:B------:R-:W-:-:S03]  /*4c10*/  VIADD R75, R75, 0x1 ;  /* 0x000000014b4b7836 */ /* 0x000fc60000000000 */
[C---:B------:R-:W-:Y:S02]  /*4c20*/  ISETP.EQ.AND P0, PT, R72.reuse, RZ, PT ;  /* 0x000000ff4800720c */ /* 0x040fe40003f02270 */
[C---:B------:R-:W-:Y:S02]  /*4c30*/  ISETP.EQ.AND P5, PT, R72.reuse, 0x4, PT ;  /* 0x000000044800780c */ /* 0x040fe40003fa2270 */
[C---:B------:R-:W-:Y:S02]  /*4c40*/  ISETP.EQ.AND P4, PT, R72.reuse, 0x8, PT ;  /* 0x000000084800780c */ /* 0x040fe40003f82270 */
[C---:B------:R-:W-:Y:S02]  /*4c50*/  ISETP.EQ.AND P3, PT, R72.reuse, 0xc, PT ;  /* 0x0000000c4800780c */ /* 0x040fe40003f62270 */
[C---:B------:R-:W-:Y:S02]  /*4c60*/  ISETP.EQ.AND P2, PT, R72.reuse, 0x10, PT ;  /* 0x000000104800780c */ /* 0x040fe40003f42270 */
[----:B------:R-:W-:Y:S01]  /*4c70*/  ISETP.EQ.AND P1, PT, R72, 0x14, PT ;  /* 0x000000144800780c */ /* 0x000fe20003f22270 */
[----:B--2---:R-:W-:-:S03]  /*4c80*/  IMAD.WIDE.U32 R2, R2, R83, RZ ;  /* 0x0000005302027225 */ /* 0x004fc600078e00ff */
[----:B------:R-:W-:-:S04]  /*4c90*/  IADD3 R72, P6, PT, R2, R73, RZ ;  /* 0x0000004902487210 */ /* 0x000fc80007fde0ff */
[----:B------:R-:W-:Y:S01]  /*4ca0*/  IADD3.X R73, PT, PT, R3, UR5, RZ, P6, !PT ;  /* 0x0000000503497c10 */ /* 0x000fe2000b7fe4ff */
[----:B------:R-:W-:Y:S01]  /*4cb0*/  @P4 IMAD.MOV.U32 R10, RZ, RZ, R72 ;  /* 0x000000ffff0a4224 */ /* 0x000fe200078e0048 */
[----:B------:R-:W-:-:S03]  /*4cc0*/  ISETP.NE.AND P6, PT, R75, 0x6, PT ;  /* 0x000000064b00780c */ /* 0x000fc60003fc5270 */
[----:B------:R-:W-:Y:S01]  /*4cd0*/  @P1 IMAD.MOV.U32 R13, RZ, RZ, R72 ;  /* 0x000000ffff0d1224 */ /* 0x000fe200078e0048 */
[-C--:B------:R-:W-:Y:S02]  /*4ce0*/  @P0 MOV R8, R72.reuse ;  /* 0x0000004800080202 */ /* 0x080fe40000000f00 */
[-C--:B------:R-:W-:Y:S02]  /*4cf0*/  @P5 MOV R9, R72.reuse ;  /* 0x0000004800095202 */ /* 0x080fe40000000f00 */
[-C--:B------:R-:W-:Y:S02]  /*4d00*/  @P3 MOV R11, R72.reuse ;  /* 0x00000048000b3202 */ /* 0x080fe40000000f00 */
[----:B------:R-:W-:-:S03]  /*4d10*/  @P2 MOV R12, R72 ;  /* 0x00000048000c2202 */ /* 0x000fc60000000f00 */
[----:B------:R-:W-:Y:S05]  /*4d20*/  @P6 BRA `(.L_x_128) ;  /* 0xfffffffc00a86947 */ /* 0x000fea000383ffff */
[----:B------:R-:W-:Y:S01]  /*4d30*/  SHF.R.U32.HI R74, RZ, 0x17, R78 ;  /* 0x00000017ff4a7819 */ /* 0x000fe2000001164e */
[----:B------:R-:W-:Y:S03]  /*4d40*/  BSSY.RECONVERGENT B3, `(.L_x_129) ;  /* 0x0000028000037945 */ /* 0x000fe60003800200 */
[C---:B------:R-:W-:Y:S02]  /*4d50*/  LOP3.LUT R2, R74.reuse, 0xe0, RZ, 0xc0, !PT ;  /* 0x000000e04a027812 */ /* 0x040fe400078ec0ff */
[----:B------:R-:W-:Y:S02]  /*4d60*/  LOP3.LUT P6, RZ, R74, 0x1f, RZ, 0xc0, !PT ;  /* 0x0000001f4aff7812 */ /* 0x000fe400078cc0ff */
[----:B------:R-:W-:-:S04]  /*4d70*/  IADD3 R2, PT, PT, R2, -0x80, RZ ;  /* 0xffffff8002027810 */ /* 0x000fc80007ffe0ff */
        /* <DEDUP_REMOVED lines=8> */
[----:B------:R-:W-:Y:S01]  /*4e00*/  @P3 IMAD.MOV.U32 R72, RZ, RZ, R8 ;  /* 0x000000ffff483224 */ /* 0x000fe200078e0008 */
[C---:B------:R-:W-:Y:S02]  /*4e10*/  ISETP.EQ.AND P3, PT, R75.reuse, -0x4, PT ;  /* 0xfffffffc4b00780c */ /* 0x040fe40003f62270 */
[----:B------:R-:W-:Y:S01]  /*4e20*/  @P4 MOV R2, R8 ;  /* 0x0000000800024202 */ /* 0x000fe20000000f00 */
[----:B------:R-:W-:Y:S01]  /*4e30*/  @P2 IMAD.MOV.U32 R2, RZ, RZ, R9 ;  /* 0x000000ffff022224 */ /* 0x000fe200078e0009 */
[----:B------:R-:W-:Y:S02]  /*4e40*/  @P4 MOV R72, R9 ;  /* 0x0000000900484202 */ /* 0x000fe40000000f00 */
[----:B------:R-:W-:Y:S02]  /*4e50*/  ISETP.EQ.AND P4, PT, R75, 0x4, PT ;  /* 0x000000044b00780c */ /* 0x000fe40003f82270 */
[-C--:B------:R-:W-:Y:S01]  /*4e60*/  @P2 MOV R72, R10.reuse ;  /* 0x0000000a00482202 */ /* 0x080fe20000000f00 */
[----:B------:R-:W-:Y:S01]  /*4e70*/  @P1 IMAD.MOV.U32 R72, RZ, RZ, R11 ;  /* 0x000000ffff481224 */ /* 0x000fe200078e000b */
[----:B------:R-:W-:-:S02]  /*4e80*/  @P1 MOV R2, R10 ;  /* 0x0000000a00021202 */ /* 0x000fc40000000f00 */
[----:B------:R-:W-:Y:S01]  /*4e90*/  @P0 MOV R2, R11 ;  /* 0x0000000b00020202 */ /* 0x000fe20000000f00 */
[----:B------:R-:W-:Y:S01]  /*4ea0*/  @P3 IMAD.MOV.U32 R2, RZ, RZ, R12 ;  /* 0x000000ffff023224 */ /* 0x000fe200078e000c */
[----:B------:R-:W-:Y:S02]  /*4eb0*/  @P0 MOV R72, R12 ;  /* 0x0000000c00480202 */ /* 0x000fe40000000f00 */
[-C--:B------:R-:W-:Y:S01]  /*4ec0*/  @P3 MOV R72, R13.reuse ;  /* 0x0000000d00483202 */ /* 0x080fe20000000f00 */
[----:B------:R-:W-:Y:S01]  /*4ed0*/  @P5 IMAD.MOV.U32 R72, RZ, RZ, R73 ;  /* 0x000000ffff485224 */ /* 0x000fe200078e0049 */
[----:B------:R-:W-:Y:S02]  /*4ee0*/  @P5 MOV R2, R13 ;  /* 0x0000000d00025202 */ /* 0x000fe40000000f00 */
[----:B------:R-:W-:Y:S01]  /*4ef0*/  @P4 MOV R2, R73 ;  /* 0x0000004900024202 */ /* 0x000fe20000000f00 */
        /* <DEDUP_REMOVED lines=12> */
.L_x_130:
[----:B------:R-:W-:Y:S05]  /*4fc0*/  BSYNC.RECONVERGENT B3 ;  /* 0x0000000000037941 */ /* 0x000fea0003800200 */
.L_x_129:
        /* <DEDUP_REMOVED lines=19> */
.L_x_127:
[----:B------:R-:W-:Y:S01]  /*5100*/  FMUL R76, RZ, R78 ;  /* 0x0000004eff4c7220 */ /* 0x000fe20000400000 */
[----:B------:R-:W-:-:S07]  /*5110*/  IMAD.MOV.U32 R82, RZ, RZ, RZ ;  /* 0x000000ffff527224 */ /* 0x000fce00078e00ff */
.L_x_126:
[----:B------:R-:W-:Y:S05]  /*5120*/  BSYNC.RECONVERGENT B2 ;  /* 0x0000000000027941 */ /* 0x000fea0003800200 */
.L_x_125:
[----:B------:R-:W-:Y:S01]  /*5130*/  LOP3.LUT R2, R7, 0x7fffff, RZ, 0xc0, !PT ;  /* 0x007fffff07027812 */ /* 0x000fe200078ec0ff */
[----:B------:R-:W-:Y:S03]  /*5140*/  BSSY.RECONVERGENT B2, `(.L_x_131) ;  /* 0x000000f000027945 */ /* 0x000fe60003800200 */
[----:B------:R-:W-:-:S05]  /*5150*/  LOP3.LUT R2, R2, 0x3f800000, RZ, 0xfc, !PT ;  /* 0x3f80000002027812 */ /* 0x000fca00078efcff */
[----:B------:R-:W-:-:S04]  /*5160*/  FADD R78, R2, -1 ;  /* 0xbf800000024e7421 */ /* 0x000fc80000000000 */
[----:B------:R1:W2:Y:S01]  /*5170*/  MUFU.RSQ R73, R78 ;  /* 0x0000004e00497308 */ /* 0x0002a20000001400 */
[----:B------:R-:W-:-:S04]  /*5180*/  IADD3 R2, PT, PT, R78, -0xd000000, RZ ;  /* 0xf30000004e027810 */ /* 0x000fc80007ffe0ff */
[----:B------:R-:W-:-:S13]  /*5190*/  ISETP.GT.U32.AND P0, PT, R2, 0x727fffff, PT ;  /* 0x727fffff0200780c */ /* 0x000fda0003f04070 */
[----:B-12---:R-:W-:Y:S05]  /*51a0*/  @!P0 BRA `(.L_x_132) ;  /* 0x0000000000108947 */ /* 0x006fea0003800000 */
[----:B------:R-:W-:Y:S02]  /*51b0*/  MOV R2, R78 ;  /* 0x0000004e00027202 */ /* 0x000fe40000000f00 */
[----:B------:R-:W-:-:S07]  /*51c0*/  MOV R3, 0x51e0 ;  /* 0x000051e000037802 */ /* 0x000fce0000000f00 */
[----:B0-----:R-:W-:Y:S05]  /*51d0*/  CALL.REL.NOINC `($__internal_3_$__cuda_sm20_sqrt_rn_f32_slowpath) ;  /* 0x0000006400c47944 */ /* 0x001fea0003c00000 */
[----:B------:R-:W-:Y:S05]  /*51e0*/  BRA `(.L_x_133) ;  /* 0x0000000000107947 */ /* 0x000fea0003800000 */
.L_x_132:
[----:B------:R-:W-:Y:S01]  /*51f0*/  FMUL.FTZ R3, R78, R73 ;  /* 0x000000494e037220 */ /* 0x000fe20000410000 */
[----:B------:R-:W-:-:S03]  /*5200*/  FMUL.FTZ R2, R73, 0.5 ;  /* 0x3f00000049027820 */ /* 0x000fc60000410000 */
[----:B------:R-:W-:-:S04]  /*5210*/  FFMA R72, -R3, R3, R78 ;  /* 0x0000000303487223 */ /* 0x000fc8000000014e */
[----:B------:R-:W-:-:S07]  /*5220*/  FFMA R72, R72, R2, R3 ;  /* 0x0000000248487223 */ /* 0x000fce0000000003 */
.L_x_133:
[----:B------:R-:W-:Y:S05]  /*5230*/  BSYNC.RECONVERGENT B2 ;  /* 0x0000000000027941 */ /* 0x000fea0003800200 */
.L_x_131:
[----:B------:R-:W-:Y:S02]  /*5240*/  HFMA2 R74, -RZ, RZ, 1.0078125, -8.98838043212890625e-05 ;  /* 0x3c0885e4ff4a7431 */ /* 0x000fe400000001ff */
[----:B------:R-:W-:Y:S02]  /*5250*/  IMAD.MOV.U32 R2, RZ, RZ, 0x37cbac00 ;  /* 0x37cbac00ff027424 */ /* 0x000fe400078e00ff */
[----:B------:R-:W-:Y:S01]  /*5260*/  FMUL R3, R76, R76 ;  /* 0x0000004c4c037220 */ /* 0x000fe20000400000 */
[----:B------:R-:W-:Y:S01]  /*5270*/  LOP3.LUT R73, R82, 0x1, RZ, 0xc0, !PT ;  /* 0x0000000152497812 */ /* 0x000fe200078ec0ff */
[----:B------:R-:W-:Y:S01]  /*5280*/  BSSY.RECONVERGENT B2, `(.L_x_134) ;  /* 0x0000029000027945 */ /* 0x000fe20003800200 */
[----:B------:R-:W-:Y:S01]  /*5290*/  MOV R75, 0x3e2aaaa8 ;  /* 0x3e2aaaa8004b7802 */ /* 0x000fe20000000f00 */
[----:B------:R-:W-:Y:S01]  /*52a0*/  FFMA R2, R3, R2, -0.0013887860113754868507 ;  /* 0xbab607ed03027423 */ /* 0x000fe20000000002 */
[----:B------:R-:W-:-:S04]  /*52b0*/  ISETP.NE.U32.AND P0, PT, R73, 0x1, PT ;  /* 0x000000014900780c */ /* 0x000fc80003f05070 */
[----:B------:R-:W-:Y:S02]  /*52c0*/  FSEL R2, R2, -0.00019574658654164522886, !P0 ;  /* 0xb94d415302027808 */ /* 0x000fe40004000000 */
[----:B------:R-:W-:Y:S02]  /*52d0*/  FSEL R74, R74, 0.041666727513074874878, P0 ;  /* 0x3d2aaabb4a4a7808 */ /* 0x000fe40000000000 */
[----:B------:R-:W-:Y:S02]  /*52e0*/  FSEL R76, R76, 1, P0 ;  /* 0x3f8000004c4c7808 */ /* 0x000fe40000000000 */
[----:B------:R-:W-:Y:S01]  /*52f0*/  FSEL R75, -R75, -0.4999999701976776123, P0 ;  /* 0xbeffffff4b4b7808 */ /* 0x000fe20000000100 */
[C---:B------:R-:W-:Y:S01]  /*5300*/  FFMA R2, R3.reuse, R2, R74 ;  /* 0x0000000203027223 */ /* 0x040fe2000000004a */
[----:B------:R-:W-:Y:S01]  /*5310*/  LOP3.LUT P0, RZ, R82, 0x2, RZ, 0xc0, !PT ;  /* 0x0000000252ff7812 */ /* 0x000fe2000780c0ff */
[C---:B------:R-:W-:Y:S02]  /*5320*/  FFMA R73, R3.reuse, R76, RZ ;  /* 0x0000004c03497223 */ /* 0x040fe400000000ff */
[----:B------:R-:W-:Y:S01]  /*5330*/  FFMA R2, R3, R2, R75 ;  /* 0x0000000203027223 */ /* 0x000fe2000000004b */
[----:B------:R-:W-:-:S03]  /*5340*/  FMUL R3, R77, R22 ;  /* 0x000000164d037220 */ /* 0x000fc60000400000 */
[----:B------:R-:W-:Y:S01]  /*5350*/  FFMA R73, R73, R2, R76 ;  /* 0x0000000249497223 */ /* 0x000fe2000000004c */
[----:B------:R-:W-:Y:S01]  /*5360*/  FADD R2, -R78, 1 ;  /* 0x3f8000004e027421 */ /* 0x000fe20000000100 */
[C---:B------:R-:W-:Y:S01]  /*5370*/  FMUL R78, R84.reuse, R23 ;  /* 0x00000017544e7220 */ /* 0x040fe20000400000 */
[CC--:B------:R-:W-:Y:S01]  /*5380*/  FMUL R76, R85.reuse, R21.reuse ;  /* 0x00000015554c7220 */ /* 0x0c0fe20000400000 */
[----:B------:R-:W-:Y:S02]  /*5390*/  FFMA R74, R84, R21, -R3 ;  /* 0x00000015544a7223 */ /* 0x000fe40000000803 */
[----:B------:R-:W-:Y:S01]  /*53a0*/  FFMA R78, R85, R22, -R78 ;  /* 0x00000016554e7223 */ /* 0x000fe2000000084e */
[----:B------:R-:W-:Y:S02]  /*53b0*/  VIADD R22, R2, 0xf3000000 ;  /* 0xf300000002167836 */ /* 0x000fe40000000000 */
[----:B------:R-:W-:Y:S01]  /*53c0*/  @P0 FADD R73, RZ, -R73 ;  /* 0x80000049ff490221 */ /* 0x000fe20000000000 */
[----:B------:R-:W-:-:S02]  /*53d0*/  FFMA R76, R77, R23, -R76 ;  /* 0x000000174d4c7223 */ /* 0x000fc4000000084c */
[----:B------:R1:W2:Y:S01]  /*53e0*/  MUFU.RSQ R23, R2 ;  /* 0x0000000200177308 */ /* 0x0002a20000001400 */
[----:B------:R-:W-:Y:S01]  /*53f0*/  ISETP.GT.U32.AND P0, PT, R22, 0x727fffff, PT ;  /* 0x727fffff1600780c */ /* 0x000fe20003f04070 */
[C---:B------:R-:W-:Y:S01]  /*5400*/  FMUL R3, R73.reuse, R74 ;  /* 0x0000004a49037220 */ /* 0x040fe20000400000 */
[C---:B------:R-:W-:Y:S01]  /*5410*/  FMUL R21, R73.reuse, R76 ;  /* 0x0000004c49157220 */ /* 0x040fe20000400000 */
[----:B------:R-:W-:Y:S02]  /*5420*/  FMUL R73, R73, R78 ;  /* 0x0000004e49497220 */ /* 0x000fe40000400000 */
[-C--:B------:R-:W-:Y:S01]  /*5430*/  FMUL R76, R3, R72.reuse ;  /* 0x00000048034c7220 */ /* 0x080fe20000400000 */
[-C--:B------:R-:W-:Y:S01]  /*5440*/  FMUL R21, R21, R72.reuse ;  /* 0x0000004815157220 */ /* 0x080fe20000400000 */
[-C--:B------:R-:W-:Y:S02]  /*5450*/  FMUL R78, R73, R72.reuse ;  /* 0x00000048494e7220 */ /* 0x080fe40000400000 */
[-C--:B------:R-:W-:Y:S01]  /*5460*/  FFMA R76, R79, R72.reuse, R76 ;  /* 0x000000484f4c7223 */ /* 0x080fe2000000004c */
[-C--:B------:R-:W-:Y:S01]  /*5470*/  FFMA R21, R80, R72.reuse, R21 ;  /* 0x0000004850157223 */ /* 0x080fe20000000015 */
[----:B------:R-:W-:-:S02]  /*5480*/  FFMA R78, R81, R72, R78 ;  /* 0x00000048514e7223 */ /* 0x000fc4000000004e */
[----:B-1----:R-:W-:Y:S05]  /*5490*/  @!P0 BRA `(.L_x_135) ;  /* 0x00000000000c8947 */ /* 0x002fea0003800000 */
[----:B------:R-:W-:-:S07]  /*54a0*/  MOV R3, 0x54c0 ;  /* 0x000054c000037802 */ /* 0x000fce0000000f00 */
[----:B0-2---:R-:W-:Y:S05]  /*54b0*/  CALL.REL.NOINC `($__internal_3_$__cuda_sm20_sqrt_rn_f32_slowpath) ;  /* 0x00000064000c7944 */ /* 0x005fea0003c00000 */
[----:B------:R-:W-:Y:S05]  /*54c0*/  BRA `(.L_x_136) ;  /* 0x0000000000107947 */ /* 0x000fea0003800000 */
.L_x_135:
[----:B--2---:R-:W-:Y:S01]  /*54d0*/  FMUL.FTZ R3, R2, R23 ;  /* 0x0000001702037220 */ /* 0x004fe20000410000 */
[----:B------:R-:W-:-:S03]  /*54e0*/  FMUL.FTZ R72, R23, 0.5 ;  /* 0x3f00000017487820 */ /* 0x000fc60000410000 */
[----:B------:R-:W-:-:S04]  /*54f0*/  FFMA R2, -R3, R3, R2 ;  /* 0x0000000303027223 */ /* 0x000fc80000000102 */
[----:B------:R-:W-:-:S07]  /*5500*/  FFMA R72, R2, R72, R3 ;  /* 0x0000004802487223 */ /* 0x000fce0000000003 */
.L_x_136:
[----:B------:R-:W-:Y:S05]  /*5510*/  BSYNC.RECONVERGENT B2 ;  /* 0x0000000000027941 */ /* 0x000fea0003800200 */
.L_x_134:
[-C--:B------:R-:W-:Y:S01]  /*5520*/  FFMA R22, R84, R72.reuse, R21 ;  /* 0x0000004854167223 */ /* 0x080fe20000000015 */
[-C--:B------:R-:W-:Y:S01]  /*5530*/  FFMA R21, R85, R72.reuse, R76 ;  /* 0x0000004855157223 */ /* 0x080fe2000000004c */
[----:B------:R-:W-:Y:S01]  /*5540*/  FFMA R23, R77, R72, R78 ;  /* 0x000000484d177223 */ /* 0x000fe2000000004e */
[----:B------:R-:W-:Y:S01]  /*5550*/  BSSY.RECONVERGENT B2, `(.L_x_137) ;  /* 0x0000011000027945 */ /* 0x000fe20003800200 */
[----:B------:R-:W-:-:S04]  /*5560*/  FMUL R2, R22, R22 ;  /* 0x0000001616027220 */ /* 0x000fc80000400000 */
        /* <DEDUP_REMOVED lines=11> */
.L_x_138:
[----:B------:R-:W-:Y:S01]  /*5620*/  FMUL.FTZ R2, R3, R72 ;  /* 0x0000004803027220 */ /* 0x000fe20000410000 */
[----:B------:R-:W-:-:S03]  /*5630*/  FMUL.FTZ R72, R72, 0.5 ;  /* 0x3f00000048487820 */ /* 0x000fc60000410000 */
[----:B------:R-:W-:-:S04]  /*5640*/  FFMA R3, -R2, R2, R3 ;  /* 0x0000000202037223 */ /* 0x000fc80000000103 */
[----:B------:R-:W-:-:S07]  /*5650*/  FFMA R2, R3, R72, R2 ;  /* 0x0000004803027223 */ /* 0x000fce0000000002 */
.L_x_139:
[----:B------:R-:W-:Y:S05]  /*5660*/  BSYNC.RECONVERGENT B2 ;  /* 0x0000000000027941 */ /* 0x000fea0003800200 */
.L_x_137:
        /* <DEDUP_REMOVED lines=8> */
.L_x_141:
[----:B------:R-:W1:Y:S02]  /*56f0*/  MUFU.RCP R3, R2 ;  /* 0x0000000200037308 */ /* 0x000e640000001000 */
[----:B-1----:R-:W-:-:S04]  /*5700*/  FFMA R72, R3, R2, -1 ;  /* 0xbf80000003487423 */ /* 0x002fc80000000002 */
[----:B------:R-:W-:-:S04]  /*5710*/  FADD.FTZ R72, -R72, -RZ ;  /* 0x800000ff48487221 */ /* 0x000fc80000010100 */
[----:B------:R-:W-:-:S07]  /*5720*/  FFMA R2, R3, R72, R3 ;  /* 0x0000004803027223 */ /* 0x000fce0000000003 */
.L_x_142:
[----:B------:R-:W-:Y:S05]  /*5730*/  BSYNC.RECONVERGENT B3 ;  /* 0x0000000000037941 */ /* 0x000fea0003800200 */
.L_x_140:
[-C--:B------:R-:W-:Y:S01]  /*5740*/  FMUL R21, R21, R2.reuse ;  /* 0x0000000215157220 */ /* 0x080fe20000400000 */
[-C--:B------:R-:W-:Y:S01]  /*5750*/  FMUL R22, R22, R2.reuse ;  /* 0x0000000216167220 */ /* 0x080fe20000400000 */
[----:B------:R-:W-:-:S07]  /*5760*/  FMUL R23, R23, R2 ;  /* 0x0000000217177220 */ /* 0x000fce0000400000 */
.L_x_98:
[----:B------:R-:W-:Y:S05]  /*5770*/  BSYNC.RECONVERGENT B1 ;  /* 0x0000000000017941 */ /* 0x000fea0003800200 */
.L_x_95:
[----:B------:R-:W-:Y:S05]  /*5780*/  BRA `(.L_x_143) ;  /* 0xffffffbc00f47947 */ /* 0x000fea000383ffff */
.L_x_83:
[----:B------:R-:W-:Y:S05]  /*5790*/  BSYNC.RECONVERGENT B0 ;  /* 0x0000000000007941 */ /* 0x000fea0003800200 */
.L_x_37:
[----:B------:R-:W-:Y:S05]  /*57a0*/  WARPSYNC.ALL ;  /* 0x0000000000007948 */ /* 0x000fea0003800000 */
[----:B------:R-:W1:Y:S01]  /*57b0*/  LDCU UR5, c[0x0][0x398] ;  /* 0x00007300ff0577ac */ /* 0x000e620008000800 */
[----:B------:R-:W-:Y:S01]  /*57c0*/  FFMA R17, R25, UR14, R17 ;  /* 0x0000000e19117c23 */ /* 0x000fe20008000011 */
[----:B------:R-:W-:Y:S01]  /*57d0*/  FFMA R32, R29, UR14, R32 ;  /* 0x0000000e1d207c23 */ /* 0x000fe20008000020 */
[----:B------:R-:W-:Y:S01]  /*57e0*/  FFMA R33, R30, UR14, R33 ;  /* 0x0000000e1e217c23 */ /* 0x000fe20008000021 */
[----:B------:R-:W-:-:S04]  /*57f0*/  UIADD3 UR4, UPT, UPT, UR4, 0x1, URZ ;  /* 0x0000000104047890 */ /* 0x000fc8000fffe0ff */
[----:B-1----:R-:W-:-:S09]  /*5800*/  UISETP.NE.AND UP0, UPT, UR4, UR5, UPT ;  /* 0x000000050400728c */ /* 0x002fd2000bf05270 */
[----:B------:R-:W-:Y:S05]  /*5810*/  BRA.U UP0, `(.L_x_144) ;  /* 0xffffffb100707547 */ /* 0x000fea000b83ffff */
[----:B------:R-:W1:Y:S01]  /*5820*/  LDC.64 R2, c[0x0][0x388] ;  /* 0x0000e200ff027b82 */ /* 0x000e620000000a00 */
[----:B------:R-:W-:Y:S02]  /*5830*/  FMNMX.NAN R18, R17, 1, PT ;  /* 0x3f80000011127809 */ /* 0x000fe40003820000 */
[----:B------:R-:W-:Y:S02]  /*5840*/  FMNMX.NAN R19, R32, 1, PT ;  /* 0x3f80000020137809 */ /* 0x000fe40003820000 */
[----:B------:R-:W-:Y:S01]  /*5850*/  FMNMX.NAN R20, R33, 1, PT ;  /* 0x3f80000021147809 */ /* 0x000fe20003820000 */
[----:B------:R-:W-:Y:S01]  /*5860*/  FMUL R18, R18, 0.25 ;  /* 0x3e80000012127820 */ /* 0x000fe20000400000 */
[----:B------:R-:W-:Y:S01]  /*5870*/  FSETP.GEU.AND P0, PT, R17, RZ, PT ;  /* 0x000000ff1100720b */ /* 0x000fe20003f0e000 */
[----:B------:R-:W-:Y:S01]  /*5880*/  FMUL R19, R19, 0.25 ;  /* 0x3e80000013137820 */ /* 0x000fe20000400000 */
[----:B------:R-:W-:Y:S01]  /*5890*/  FSETP.GEU.AND P1, PT, R32, RZ, PT ;  /* 0x000000ff2000720b */ /* 0x000fe20003f2e000 */
[----:B------:R-:W-:Y:S01]  /*58a0*/  FMUL R20, R20, 0.25 ;  /* 0x3e80000014147820 */ /* 0x000fe20000400000 */
[----:B------:R-:W-:-:S02]  /*58b0*/  FSETP.GEU.AND P2, PT, R33, RZ, PT ;  /* 0x000000ff2100720b */ /* 0x000fc40003f4e000 */
[----:B------:R-:W-:Y:S02]  /*58c0*/  FSEL R17, R18, RZ, P0 ;  /* 0x000000ff12117208 */ /* 0x000fe40000000000 */
[----:B------:R-:W-:Y:S02]  /*58d0*/  FSEL R18, R19, RZ, P1 ;  /* 0x000000ff13127208 */ /* 0x000fe40000800000 */
[----:B------:R-:W-:Y:S01]  /*58e0*/  FSEL R19, R20, RZ, P2 ;  /* 0x000000ff14137208 */ /* 0x000fe20001000000 */
[----:B------:R-:W-:Y:S02]  /*58f0*/  FADD R14, R17, R14 ;  /* 0x0000000e110e7221 */ /* 0x000fe40000000000 */
[----:B------:R-:W-:Y:S02]  /*5900*/  FADD R15, R18, R15 ;  /* 0x0000000f120f7221 */ /* 0x000fe40000000000 */
[----:B------:R-:W-:Y:S01]  /*5910*/  FADD R16, R19, R16 ;  /* 0x0000001013107221 */ /* 0x000fe20000000000 */
[----:B------:R2:W-:Y:S04]  /*5920*/  STG.E desc[UR10][R44.64], R14 ;  /* 0x0000000e2c007986 */ /* 0x0005e8000c10190a */
[----:B------:R2:W-:Y:S04]  /*5930*/  STG.E desc[UR10][R44.64+0x4], R15 ;  /* 0x0000040f2c007986 */ /* 0x0005e8000c10190a */
[----:B------:R2:W-:Y:S04]  /*5940*/  STG.E desc[UR10][R44.64+0x8], R16 ;  /* 0x000008102c007986 */ /* 0x0005e8000c10190a */
[----:B-1----:R-:W3:Y:S04]  /*5950*/  LDG.E R49, desc[UR10][R2.64+0x160] ;  /* 0x0001600a02317981 */ /* 0x002ee8000c1e1900 */
[----:B------:R-:W4:Y:S04]  /*5960*/  LDG.E R50, desc[UR10][R2.64+0x134] ;  /* 0x0001340a02327981 */ /* 0x000f28000c1e1900 */
[----:B------:R-:W2:Y:S04]  /*5970*/  LDG.E R51, desc[UR10][R2.64+0x108] ;  /* 0x0001080a02337981 */ /* 0x000ea8000c1e1900 */
[----:B------:R-:W2:Y:S04]  /*5980*/  LDG.E R52, desc[UR10][R2.64+0xdc] ;  /* 0x0000dc0a02347981 */ /* 0x000ea8000c1e1900 */
[----:B------:R-:W2:Y:S04]  /*5990*/  LDG.E R53, desc[UR10][R2.64+0xb0] ;  /* 0x0000b00a02357981 */ /* 0x000ea8000c1e1900 */
[----:B------:R-:W2:Y:S04]  /*59a0*/  LDG.E R54, desc[UR10][R2.64+0x84] ;  /* 0x0000840a02367981 */ /* 0x000ea8000c1e1900 */
[----:B------:R-:W2:Y:S04]  /*59b0*/  LDG.E R55, desc[UR10][R2.64+0x58] ;  /* 0x0000580a02377981 */ /* 0x000ea8000c1e1900 */
[----:B------:R-:W2:Y:S04]  /*59c0*/  LDG.E R56, desc[UR10][R2.64+0x2c] ;  /* 0x00002c0a02387981 */ /* 0x000ea8000c1e1900 */
[----:B------:R-:W2:Y:S04]  /*59d0*/  LDG.E R57, desc[UR10][R2.64] ;  /* 0x0000000a02397981 */ /* 0x000ea8000c1e1900 */
        /* <DEDUP_REMOVED lines=29> */
[----:B------:R-:W-:Y:S01]  /*5bb0*/  UMOV UR4, URZ ;  /* 0x000000ff00047c82 */ /* 0x000fe20008000000 */
[----:B---3--:R-:W-:Y:S01]  /*5bc0*/  FMUL R49, R49, R49 ;  /* 0x0000003131317220 */ /* 0x008fe20000400000 */
[----:B----4-:R-:W-:Y:S01]  /*5bd0*/  FMUL R50, R50, R50 ;  /* 0x0000003232327220 */ /* 0x010fe20000400000 */
[----:B--2---:R-:W-:Y:S01]  /*5be0*/  FMUL R51, R51, R51 ;  /* 0x0000003333337220 */ /* 0x004fe20000400000 */
[----:B------:R-:W-:Y:S01]  /*5bf0*/  FMUL R52, R52, R52 ;  /* 0x0000003434347220 */ /* 0x000fe20000400000 */
[----:B------:R-:W-:Y:S01]  /*5c00*/  FMUL R53, R53, R53 ;  /* 0x0000003535357220 */ /* 0x000fe20000400000 */
[----:B------:R-:W-:Y:S01]  /*5c10*/  FMUL R54, R54, R54 ;  /* 0x0000003636367220 */ /* 0x000fe20000400000 */
[----:B------:R-:W-:Y:S01]  /*5c20*/  FMUL R55, R55, R55 ;  /* 0x0000003737377220 */ /* 0x000fe20000400000 */
[----:B------:R-:W-:Y:S01]  /*5c30*/  FMUL R56, R56, R56 ;  /* 0x0000003838387220 */ /* 0x000fe20000400000 */
[----:B-1----:R-:W-:-:S07]  /*5c40*/  FMUL R57, R57, R57 ;  /* 0x0000003939397220 */ /* 0x002fce0000400000 */
.L_x_280:
        /* <DEDUP_REMOVED lines=23> */
.L_x_148:
[----:B------:R-:W-:Y:S01]  /*5dc0*/  FMUL.FTZ R72, R3, R2 ;  /* 0x0000000203487220 */ /* 0x000fe20000410000 */
[----:B------:R-:W-:-:S03]  /*5dd0*/  FMUL.FTZ R2, R2, 0.5 ;  /* 0x3f00000002027820 */ /* 0x000fc60000410000 */
[----:B------:R-:W-:-:S04]  /*5de0*/  FFMA R3, -R72, R72, R3 ;  /* 0x0000004848037223 */ /* 0x000fc80000000103 */
[----:B------:R-:W-:-:S07]  /*5df0*/  FFMA R72, R3, R2, R72 ;  /* 0x0000000203487223 */ /* 0x000fce0000000048 */
.L_x_149:
[----:B------:R-:W-:Y:S05]  /*5e00*/  BSYNC.RECONVERGENT B1 ;  /* 0x0000000000017941 */ /* 0x000fea0003800200 */
.L_x_147:
[----:B------:R-:W-:Y:S01]  /*5e10*/  FADD R59, -R72, 1 ;  /* 0x3f800000483b7421 */ /* 0x000fe20000000100 */
[----:B------:R-:W-:Y:S06]  /*5e20*/  BRA `(.L_x_150) ;  /* 0x00000000003c7947 */ /* 0x000fec0003800000 */
.L_x_146:
        /* <DEDUP_REMOVED lines=9> */
.L_x_152:
[----:B------:R-:W-:Y:S01]  /*5ec0*/  FMUL.FTZ R72, R3, R2 ;  /* 0x0000000203487220 */ /* 0x000fe20000410000 */
[----:B------:R-:W-:-:S03]  /*5ed0*/  FMUL.FTZ R2, R2, 0.5 ;  /* 0x3f00000002027820 */ /* 0x000fc60000410000 */
[----:B------:R-:W-:-:S04]  /*5ee0*/  FFMA R3, -R72, R72, R3 ;  /* 0x0000004848037223 */ /* 0x000fc80000000103 */
[----:B------:R-:W-:-:S07]  /*5ef0*/  FFMA R72, R3, R2, R72 ;  /* 0x0000000203487223 */ /* 0x000fce0000000048 */
.L_x_153:
[----:B------:R-:W-:Y:S05]  /*5f00*/  BSYNC.RECONVERGENT B1 ;  /* 0x0000000000017941 */ /* 0x000fea0003800200 */
.L_x_151:
[----:B------:R-:W-:-:S07]  /*5f10*/  FADD R59, R72, -1 ;  /* 0xbf800000483b7421 */ /* 0x000fce0000000000 */
.L_x_150:
[----:B------:R-:W-:Y:S05]  /*5f20*/  BSYNC.RECONVERGENT B0 ;  /* 0x0000000000007941 */ /* 0x000fea0003800200 */
.L_x_145:
        /* <DEDUP_REMOVED lines=23> */
.L_x_157:
[----:B------:R-:W-:Y:S01]  /*60a0*/  FMUL.FTZ R72, R3, R2 ;  /* 0x0000000203487220 */ /* 0x000fe20000410000 */
[----:B------:R-:W-:-:S03]  /*60b0*/  FMUL.FTZ R2, R2, 0.5 ;  /* 0x3f00000002027820 */ /* 0x000fc60000410000 */
[----:B------:R-:W-:-:S04]  /*60c0*/  FFMA R3, -R72, R72, R3 ;  /* 0x0000004848037223 */ /* 0x000fc80000000103 */
[----:B------:R-:W-:-:S07]  /*60d0*/  FFMA R72, R3, R2, R72 ;  /* 0x0000000203487223 */ /* 0x000fce0000000048 */
.L_x_158:
[----:B------:R-:W-:Y:S05]  /*60e0*/  BSYNC.RECONVERGENT B1 ;  /* 0x0000000000017941 */ /* 0x000fea0003800200 */
.L_x_156:
[----:B------:R-:W-:Y:S01]  /*60f0*/  FADD R58, -R72, 1 ;  /* 0x3f800000483a7421 */ /* 0x000fe20000000100 */
[----:B------:R-:W-:Y:S06]  /*6100*/  BRA `(.L_x_159) ;  /* 0x00000000003c7947 */ /* 0x000fec0003800000 */
.L_x_155:
        /* <DEDUP_REMOVED lines=9> */
.L_x_161:
[----:B--2---:R-:W-:Y:S01]  /*61a0*/  FMUL.FTZ R72, R3, R2 ;  /* 0x0000000203487220 */ /* 0x004fe20000410000 */
[----:B------:R-:W-:-:S03]  /*61b0*/  FMUL.FTZ R2, R2, 0.5 ;  /* 0x3f00000002027820 */ /* 0x000fc60000410000 */
[----:B------:R-:W-:-:S04]  /*61c0*/  FFMA R3, -R72, R72, R3 ;  /* 0x0000004848037223 */ /* 0x000fc80000000103 */
[----:B------:R-:W-:-:S07]  /*61d0*/  FFMA R72, R3, R2, R72 ;  /* 0x0000000203487223 */ /* 0x000fce0000000048 */
.L_x_162:
[----:B------:R-:W-:Y:S05]  /*61e0*/  BSYNC.RECONVERGENT B1 ;  /* 0x0000000000017941 */ /* 0x000fea0003800200 */
.L_x_160:
[----:B------:R-:W-:-:S07]  /*61f0*/  FADD R58, R72, -1 ;  /* 0xbf800000483a7421 */ /* 0x000fce0000000000 */
.L_x_159:
[----:B------:R-:W-:Y:S05]  /*6200*/  BSYNC.RECONVERGENT B0 ;  /* 0x0000000000007941 */ /* 0x000fea0003800200 */
.L_x_154:
[----:B------:R-:W1:Y:S01]  /*6210*/  LDCU UR5, c[0x0][0x390] ;  /* 0x00007200ff0577ac */ /* 0x000e620008000800 */
[----:B------:R-:W2:Y:S01]  /*6220*/  S2R R61, SR_TID.X ;  /* 0x00000000003d7919 */ /* 0x000ea20000002100 */
[----:B------:R-:W2:Y:S01]  /*6230*/  LDC R68, c[0x0][0x360] ;  /* 0x0000d800ff447b82 */ /* 0x000ea20000000800 */
[----:B------:R-:W-:Y:S01]  /*6240*/  HFMA2 R66, -RZ, RZ, 0, 5.9604644775390625e-08 ;  /* 0x00000001ff427431 */ /* 0x000fe200000001ff */
[----:B------:R-:W-:Y:S01]  /*6250*/  F2F.F64.F32 R62, R59 ;  /* 0x0000003b003e7310 */ /* 0x000fe20000201800 */
[----:B------:R-:W-:Y:S07]  /*6260*/  BSSY.RECONVERGENT B0, `(.L_x_163) ;  /* 0x000001b000007945 */ /* 0x000fee0003800200 */
[----:B-1----:R-:W1:Y:S01]  /*6270*/  I2F.F64 R2, UR5 ;  /* 0x0000000500027d12 */ /* 0x002e620008201c00 */
[----:B------:R-:W2:Y:S07]  /*6280*/  S2UR UR5, SR_CTAID.X ;  /* 0x00000000000579c3 */ /* 0x000eae0000002500 */
[----:B-1----:R-:W1:Y:S01]  /*6290*/  MUFU.RCP64H R67, R3 ;  /* 0x0000000300437308 */ /* 0x002e620000001800 */
[----:B--2---:R-:W-:-:S07]  /*62a0*/  IMAD R68, R68, UR5, R61 ;  /* 0x0000000544447c24 */ /* 0x004fce000f8e023d */
[----:B------:R-:W2:Y:S01]  /*62b0*/  I2F.F64 R60, R68 ;  /* 0x00000044003c7312 */ /* 0x000ea20000201c00 */
[----:B-1----:R-:W-:-:S08]  /*62c0*/  DFMA R64, -R2, R66, 1 ;  /* 0x3ff000000240742b */ /* 0x002fd00000000142 */
[----:B------:R-:W-:-:S08]  /*62d0*/  DFMA R64, R64, R64, R64 ;  /* 0x000000404040722b */ /* 0x000fd00000000040 */
[----:B------:R-:W-:Y:S02]  /*62e0*/  DFMA R64, R66, R64, R66 ;  /* 0x000000404240722b */ /* 0x000fe40000000042 */
[----:B------:R-:W-:-:S06]  /*62f0*/  DADD R66, R62, 1.5 ;  /* 0x3ff800003e427429 */ /* 0x000fcc0000000000 */
[----:B------:R-:W-:Y:S02]  /*6300*/  DFMA R62, -R2, R64, 1 ;  /* 0x3ff00000023e742b */ /* 0x000fe40000000140 */
[----:B--2---:R-:W-:-:S06]  /*6310*/  DFMA R60, R66, 0.5, R60 ;  /* 0x3fe00000423c782b */ /* 0x004fcc000000003c */
[----:B------:R-:W-:-:S04]  /*6320*/  DFMA R62, R64, R62, R64 ;  /* 0x0000003e403e722b */ /* 0x000fc80000000040 */
[----:B------:R-:W-:-:S04]  /*6330*/  FSETP.GEU.AND P1, PT, |R61|, 6.5827683646048100446e-37, PT ;  /* 0x036000003d00780b */ /* 0x000fc80003f2e200 */
        /* <DEDUP_REMOVED lines=13> */
.L_x_164:
[----:B------:R-:W-:Y:S05]  /*6410*/  BSYNC.RECONVERGENT B0 ;  /* 0x0000000000007941 */ /* 0x000fea0003800200 */
.L_x_163:
        /* <DEDUP_REMOVED lines=34> */
.L_x_166:
[----:B------:R-:W-:Y:S05]  /*6640*/  BSYNC.RECONVERGENT B0 ;  /* 0x0000000000007941 */ /* 0x000fea0003800200 */
.L_x_165:
        /* <DEDUP_REMOVED lines=28> */
.L_x_168:
[----:B------:R-:W-:Y:S01]  /*6810*/  FMUL.FTZ R2, R3, R64 ;  /* 0x0000004003027220 */ /* 0x000fe20000410000 */
[----:B------:R-:W-:-:S03]  /*6820*/  FMUL.FTZ R64, R64, 0.5 ;  /* 0x3f00000040407820 */ /* 0x000fc60000410000 */
[----:B------:R-:W-:-:S04]  /*6830*/  FFMA R3, -R2, R2, R3 ;  /* 0x0000000202037223 */ /* 0x000fc80000000103 */
[----:B------:R-:W-:-:S07]  /*6840*/  FFMA R2, R3, R64, R2 ;  /* 0x0000004003027223 */ /* 0x000fce0000000002 */
.L_x_169:
[----:B------:R-:W-:Y:S05]  /*6850*/  BSYNC.RECONVERGENT B0 ;  /* 0x0000000000007941 */ /* 0x000fea0003800200 */
.L_x_167:
        /* <DEDUP_REMOVED lines=8> */
.L_x_171:
[----:B------:R-:W1:Y:S02]  /*68e0*/  MUFU.RCP R3, R2 ;  /* 0x0000000200037308 */ /* 0x000e640000001000 */
[----:B-1----:R-:W-:-:S04]  /*68f0*/  FFMA R64, R3, R2, -1 ;  /* 0xbf80000003407423 */ /* 0x002fc80000000002 */
[----:B------:R-:W-:-:S04]  /*6900*/  FADD.FTZ R64, -R64, -RZ ;  /* 0x800000ff40407221 */ /* 0x000fc80000010100 */
[----:B------:R-:W-:-:S07]  /*6910*/  FFMA R2, R3, R64, R3 ;  /* 0x0000004003027223 */ /* 0x000fce0000000003 */
.L_x_172:
[----:B------:R-:W-:Y:S05]  /*6920*/  BSYNC.RECONVERGENT B0 ;  /* 0x0000000000007941 */ /* 0x000fea0003800200 */
.L_x_170:
        /* <DEDUP_REMOVED lines=10> */
.L_x_279:
        /* <DEDUP_REMOVED lines=27> */
.L_x_177:
[----:B------:R-:W-:Y:S01]  /*6b80*/  FMUL.FTZ R72, R3, R2 ;  /* 0x0000000203487220 */ /* 0x000fe20000410000 */
[----:B------:R-:W-:-:S03]  /*6b90*/  FMUL.FTZ R2, R2, 0.5 ;  /* 0x3f00000002027820 */ /* 0x000fc60000410000 */
[----:B------:R-:W-:-:S04]  /*6ba0*/  FFMA R3, -R72, R72, R3 ;  /* 0x0000004848037223 */ /* 0x000fc80000000103 */
[----:B------:R-:W-:-:S07]  /*6bb0*/  FFMA R72, R3, R2, R72 ;  /* 0x0000000203487223 */ /* 0x000fce0000000048 */
.L_x_178:
[----:B------:R-:W-:Y:S05]  /*6bc0*/  BSYNC.RECONVERGENT B2 ;  /* 0x0000000000027941 */ /* 0x000fea0003800200 */
.L_x_176:
[C-C-:B------:R-:W-:Y:S01]  /*6bd0*/  FADD R77, R76.reuse, -R72.reuse ;  /* 0x800000484c4d7221 */ /* 0x140fe20000000000 */
[----:B------:R-:W-:-:S04]  /*6be0*/  FADD R72, R76, R72 ;  /* 0x000000484c487221 */ /* 0x000fc80000000000 */
[----:B------:R-:W-:Y:S02]  /*6bf0*/  FSETP.GT.AND P0, PT, R77, 0.014999999664723873138, PT ;  /* 0x3c75c28f4d00780b */ /* 0x000fe40003f04000 */
[----:B------:R-:W-:-:S11]  /*6c00*/  FSETP.GT.AND P1, PT, R72, 0.014999999664723873138, PT ;  /* 0x3c75c28f4800780b */ /* 0x000fd60003f24000 */
[----:B------:R-:W-:-:S07]  /*6c10*/  @!P0 FSEL R77, R72, RZ, P1 ;  /* 0x000000ff484d8208 */ /* 0x000fce0000800000 */
.L_x_175:
[----:B------:R-:W-:Y:S05]  /*6c20*/  BSYNC.RECONVERGENT B1 ;  /* 0x0000000000017941 */ /* 0x000fea0003800200 */
.L_x_174:
        /* <DEDUP_REMOVED lines=25> */
.L_x_182:
[----:B------:R-:W-:Y:S01]  /*6dc0*/  FMUL.FTZ R72, R3, R2 ;  /* 0x0000000203487220 */ /* 0x000fe20000410000 */
[----:B------:R-:W-:-:S03]  /*6dd0*/  FMUL.FTZ R2, R2, 0.5 ;  /* 0x3f00000002027820 */ /* 0x000fc60000410000 */
[----:B------:R-:W-:-:S04]  /*6de0*/  FFMA R3, -R72, R72, R3 ;  /* 0x0000004848037223 */ /* 0x000fc80000000103 */
[----:B------:R-:W-:-:S07]  /*6df0*/  FFMA R72, R3, R2, R72 ;  /* 0x0000000203487223 */ /* 0x000fce0000000048 */
.L_x_183:
[----:B------:R-:W-:Y:S05]  /*6e00*/  BSYNC.RECONVERGENT B2 ;  /* 0x0000000000027941 */ /* 0x000fea0003800200 */
.L_x_181:
[C-C-:B------:R-:W-:Y:S01]  /*6e10*/  FADD R2, R76.reuse, -R72.reuse ;  /* 0x800000484c027221 */ /* 0x140fe20000000000 */
[----:B------:R-:W-:-:S04]  /*6e20*/  FADD R72, R76, R72 ;  /* 0x000000484c487221 */ /* 0x000fc80000000000 */
[----:B------:R-:W-:Y:S02]  /*6e30*/  FSETP.GT.AND P0, PT, R2, 0.014999999664723873138, PT ;  /* 0x3c75c28f0200780b */ /* 0x000fe40003f04000 */
[----:B------:R-:W-:-:S11]  /*6e40*/  FSETP.GT.AND P1, PT, R72, 0.014999999664723873138, PT ;  /* 0x3c75c28f4800780b */ /* 0x000fd60003f24000 */
[----:B------:R-:W-:-:S07]  /*6e50*/  @!P0 FSEL R2, R72, RZ, P1 ;  /* 0x000000ff48028208 */ /* 0x000fce0000800000 */
.L_x_180:
[----:B------:R-:W-:Y:S05]  /*6e60*/  BSYNC.RECONVERGENT B1 ;  /* 0x0000000000017941 */ /* 0x000fea0003800200 */
.L_x_179:
        /* <DEDUP_REMOVED lines=33> */
.L_x_187:
[----:B------:R-:W-:Y:S01]  /*7080*/  FMUL.FTZ R72, R3, R2 ;  /* 0x0000000203487220 */ /* 0x000fe20000410000 */
[----:B------:R-:W-:-:S03]  /*7090*/  FMUL.FTZ R2, R2, 0.5 ;  /* 0x3f00000002027820 */ /* 0x000fc60000410000 */
[----:B------:R-:W-:-:S04]  /*70a0*/  FFMA R3, -R72, R72, R3 ;  /* 0x0000004848037223 */ /* 0x000fc80000000103 */
[----:B------:R-:W-:-:S07]  /*70b0*/  FFMA R72, R3, R2, R72 ;  /* 0x0000000203487223 */ /* 0x000fce0000000048 */
.L_x_188:
[----:B------:R-:W-:Y:S05]  /*70c0*/  BSYNC.RECONVERGENT B2 ;  /* 0x0000000000027941 */ /* 0x000fea0003800200 */
.L_x_186:
[C-C-:B------:R-:W-:Y:S01]  /*70d0*/  FADD R2, R76.reuse, -R72.reuse ;  /* 0x800000484c027221 */ /* 0x140fe20000000000 */
[----:B------:R-:W-:-:S04]  /*70e0*/  FADD R72, R76, R72 ;  /* 0x000000484c487221 */ /* 0x000fc80000000000 */
[----:B------:R-:W-:Y:S02]  /*70f0*/  FSETP.GT.AND P0, PT, R2, 0.014999999664723873138, PT ;  /* 0x3c75c28f0200780b */ /* 0x000fe40003f04000 */
[----:B------:R-:W-:-:S11]  /*7100*/  FSETP.GT.AND P1, PT, R72, 0.014999999664723873138, PT ;  /* 0x3c75c28f4800780b */ /* 0x000fd60003f24000 */
[----:B------:R-:W-:-:S07]  /*7110*/  @!P0 FSEL R2, R72, RZ, P1 ;  /* 0x000000ff48028208 */ /* 0x000fce0000800000 */
.L_x_185:
[----:B------:R-:W-:Y:S05]  /*7120*/  BSYNC.RECONVERGENT B1 ;  /* 0x0000000000017941 */ /* 0x000fea0003800200 */
.L_x_184:
        /* <DEDUP_REMOVED lines=29> */
.L_x_192:
[----:B------:R-:W-:Y:S01]  /*7300*/  FMUL.FTZ R3, R2, R73 ;  /* 0x0000004902037220 */ /* 0x000fe20000410000 */
[----:B------:R-:W-:-:S03]  /*7310*/  FMUL.FTZ R72, R73, 0.5 ;  /* 0x3f00000049487820 */ /* 0x000fc60000410000 */
[----:B------:R-:W-:-:S04]  /*7320*/  FFMA R2, -R3, R3, R2 ;  /* 0x0000000303027223 */ /* 0x000fc80000000102 */
[----:B------:R-:W-:-:S07]  /*7330*/  FFMA R3, R2, R72, R3 ;  /* 0x0000004802037223 */ /* 0x000fce0000000003 */
.L_x_193:
[----:B------:R-:W-:Y:S05]  /*7340*/  BSYNC.RECONVERGENT B2 ;  /* 0x0000000000027941 */ /* 0x000fea0003800200 */
.L_x_191:
[C-C-:B------:R-:W-:Y:S01]  /*7350*/  FADD R72, R76.reuse, -R3.reuse ;  /* 0x800000034c487221 */ /* 0x140fe20000000000 */
[----:B------:R-:W-:-:S04]  /*7360*/  FADD R3, R76, R3 ;  /* 0x000000034c037221 */ /* 0x000fc80000000000 */
[----:B------:R-:W-:Y:S02]  /*7370*/  FSETP.GT.AND P0, PT, R72, 0.014999999664723873138, PT ;  /* 0x3c75c28f4800780b */ /* 0x000fe40003f04000 */
[----:B------:R-:W-:-:S11]  /*7380*/  FSETP.GT.AND P1, PT, R3, 0.014999999664723873138, PT ;  /* 0x3c75c28f0300780b */ /* 0x000fd60003f24000 */
[----:B------:R-:W-:-:S07]  /*7390*/  @!P0 FSEL R72, R3, RZ, P1 ;  /* 0x000000ff03488208 */ /* 0x000fce0000800000 */
.L_x_190:
[----:B------:R-:W-:Y:S05]  /*73a0*/  BSYNC.RECONVERGENT B1 ;  /* 0x0000000000017941 */ /* 0x000fea0003800200 */
.L_x_189:
        /* <DEDUP_REMOVED lines=9> */
[----:B------:R-:W-:Y:S01]  /*7440*/  FFMA R3, R74, R74, R3 ;  /* 0x0000004a4a037223 */ /* 0x000fe20000000003 */
[----:B------:R-:W-:-:S02]  /*7450*/  MOV R74, RZ ;  /* 0x000000ff004a7202 */ /* 0x000fc40000000f00 */
[C---:B------:R-:W-:Y:S01]  /*7460*/  FFMA R76, R78.reuse, R63, R2 ;  /* 0x0000003f4e4c7223 */ /* 0x040fe20000000002 */
[----:B------:R-:W-:Y:S01]  /*7470*/  FFMA R3, R78, R78, R3 ;  /* 0x0000004e4e037223 */ /* 0x000fe20000000003 */
[----:B------:R-:W-:Y:S02]  /*7480*/  FSEL R77, R72, R77, P0 ;  /* 0x0000004d484d7208 */ /* 0x000fe40000000000 */
[----:B------:R-:W-:Y:S01]  /*7490*/  FMUL R2, R76, R76 ;  /* 0x0000004c4c027220 */ /* 0x000fe20000400000 */
[----:B------:R-:W-:-:S03]  /*74a0*/  SEL R64, R64, 0x5, !P0 ;  /* 0x0000000540407807 */ /* 0x000fc60004000000 */
[----:B------:R-:W-:-:S05]  /*74b0*/  FADD R2, R2, -R3 ;  /* 0x8000000302027221 */ /* 0x000fca0000000000 */
        /* <DEDUP_REMOVED lines=12> */
.L_x_197:
[----:B------:R-:W-:Y:S01]  /*7580*/  FMUL.FTZ R72, R3, R2 ;  /* 0x0000000203487220 */ /* 0x000fe20000410000 */
[----:B------:R-:W-:-:S03]  /*7590*/  FMUL.FTZ R2, R2, 0.5 ;  /* 0x3f00000002027820 */ /* 0x000fc60000410000 */
[----:B------:R-:W-:-:S04]  /*75a0*/  FFMA R3, -R72, R72, R3 ;  /* 0x0000004848037223 */ /* 0x000fc80000000103 */
[----:B------:R-:W-:-:S07]  /*75b0*/  FFMA R72, R3, R2, R72 ;  /* 0x0000000203487223 */ /* 0x000fce0000000048 */
.L_x_198:
[----:B------:R-:W-:Y:S05]  /*75c0*/  BSYNC.RECONVERGENT B2 ;  /* 0x0000000000027941 */ /* 0x000fea0003800200 */
.L_x_196:
[C-C-:B------:R-:W-:Y:S01]  /*75d0*/  FADD R74, R76.reuse, -R72.reuse ;  /* 0x800000484c4a7221 */ /* 0x140fe20000000000 */
[----:B------:R-:W-:-:S04]  /*75e0*/  FADD R72, R76, R72 ;  /* 0x000000484c487221 */ /* 0x000fc80000000000 */
[----:B------:R-:W-:Y:S02]  /*75f0*/  FSETP.GT.AND P0, PT, R74, 0.014999999664723873138, PT ;  /* 0x3c75c28f4a00780b */ /* 0x000fe40003f04000 */
[----:B------:R-:W-:-:S11]  /*7600*/  FSETP.GT.AND P1, PT, R72, 0.014999999664723873138, PT ;  /* 0x3c75c28f4800780b */ /* 0x000fd60003f24000 */
[----:B------:R-:W-:-:S07]  /*7610*/  @!P0 FSEL R74, R72, RZ, P1 ;  /* 0x000000ff484a8208 */ /* 0x000fce0000800000 */
.L_x_195:
[----:B------:R-:W-:Y:S05]  /*7620*/  BSYNC.RECONVERGENT B1 ;  /* 0x0000000000017941 */ /* 0x000fea0003800200 */
.L_x_194:
        /* <DEDUP_REMOVED lines=29> */
.L_x_202:
[----:B------:R-:W-:Y:S01]  /*7800*/  FMUL.FTZ R72, R3, R2 ;  /* 0x0000000203487220 */ /* 0x000fe20000410000 */
[----:B------:R-:W-:-:S03]  /*7810*/  FMUL.FTZ R2, R2, 0.5 ;  /* 0x3f00000002027820 */ /* 0x000fc60000410000 */
[----:B------:R-:W-:-:S04]  /*7820*/  FFMA R3, -R72, R72, R3 ;  /* 0x0000004848037223 */ /* 0x000fc80000000103 */
[----:B------:R-:W-:-:S07]  /*7830*/  FFMA R72, R3, R2, R72 ;  /* 0x0000000203487223 */ /* 0x000fce0000000048 */
.L_x_203:
[----:B------:R-:W-:Y:S05]  /*7840*/  BSYNC.RECONVERGENT B2 ;  /* 0x0000000000027941 */ /* 0x000fea0003800200 */
.L_x_201:
[C-C-:B------:R-:W-:Y:S01]  /*7850*/  FADD R2, R76.reuse, -R72.reuse ;  /* 0x800000484c027221 */ /* 0x140fe20000000000 */
[----:B------:R-:W-:-:S04]  /*7860*/  FADD R72, R76, R72 ;  /* 0x000000484c487221 */ /* 0x000fc80000000000 */
[----:B------:R-:W-:Y:S02]  /*7870*/  FSETP.GT.AND P0, PT, R2, 0.014999999664723873138, PT ;  /* 0x3c75c28f0200780b */ /* 0x000fe40003f04000 */
[----:B------:R-:W-:-:S11]  /*7880*/  FSETP.GT.AND P1, PT, R72, 0.014999999664723873138, PT ;  /* 0x3c75c28f4800780b */ /* 0x000fd60003f24000 */
[----:B------:R-:W-:-:S07]  /*7890*/  @!P0 FSEL R2, R72, RZ, P1 ;  /* 0x000000ff48028208 */ /* 0x000fce0000800000 */
.L_x_200:
[----:B------:R-:W-:Y:S05]  /*78a0*/  BSYNC.RECONVERGENT B1 ;  /* 0x0000000000017941 */ /* 0x000fea0003800200 */
.L_x_199:
        /* <DEDUP_REMOVED lines=10> */
[----:B------:R-:W-:Y:S01]  /*7950*/  IMAD.MOV.U32 R74, RZ, RZ, RZ ;  /* 0x000000ffff4a7224 */ /* 0x000fe200078e00ff */
[----:B------:R-:W-:Y:S01]  /*7960*/  FSEL R77, R2, R77, P0 ;  /* 0x0000004d024d7208 */ /* 0x000fe20000000000 */
[C---:B------:R-:W-:Y:S01]  /*7970*/  FFMA R76, R78.reuse, R63, R72 ;  /* 0x0000003f4e4c7223 */ /* 0x040fe20000000048 */
[----:B------:R-:W-:Y:S01]  /*7980*/  FFMA R3, R78, R78, R3 ;  /* 0x0000004e4e037223 */ /* 0x000fe20000000003 */
[----:B------:R-:W-:-:S02]  /*7990*/  SEL R64, R64, 0x3, !P0 ;  /* 0x0000000340407807 */ /* 0x000fc40004000000 */
[----:B------:R-:W-:-:S04]  /*79a0*/  FMUL R72, R76, R76 ;  /* 0x0000004c4c487220 */ /* 0x000fc80000400000 */
        /* <DEDUP_REMOVED lines=13> */
.L_x_207:
[----:B------:R-:W-:Y:S01]  /*7a80*/  FMUL.FTZ R72, R3, R2 ;  /* 0x0000000203487220 */ /* 0x000fe20000410000 */
[----:B------:R-:W-:-:S03]  /*7a90*/  FMUL.FTZ R2, R2, 0.5 ;  /* 0x3f00000002027820 */ /* 0x000fc60000410000 */
[----:B------:R-:W-:-:S04]  /*7aa0*/  FFMA R3, -R72, R72, R3 ;  /* 0x0000004848037223 */ /* 0x000fc80000000103 */
[----:B------:R-:W-:-:S07]  /*7ab0*/  FFMA R72, R3, R2, R72 ;  /* 0x0000000203487223 */ /* 0x000fce0000000048 */
.L_x_208:
[----:B------:R-:W-:Y:S05]  /*7ac0*/  BSYNC.RECONVERGENT B2 ;  /* 0x0000000000027941 */ /* 0x000fea0003800200 */
.L_x_206:
[C-C-:B------:R-:W-:Y:S01]  /*7ad0*/  FADD R74, R76.reuse, -R72.reuse ;  /* 0x800000484c4a7221 */ /* 0x140fe20000000000 */
[----:B------:R-:W-:-:S04]  /*7ae0*/  FADD R72, R76, R72 ;  /* 0x000000484c487221 */ /* 0x000fc80000000000 */
[----:B------:R-:W-:Y:S02]  /*7af0*/  FSETP.GT.AND P0, PT, R74, 0.014999999664723873138, PT ;  /* 0x3c75c28f4a00780b */ /* 0x000fe40003f04000 */
[----:B------:R-:W-:-:S11]  /*7b00*/  FSETP.GT.AND P1, PT, R72, 0.014999999664723873138, PT ;  /* 0x3c75c28f4800780b */ /* 0x000fd60003f24000 */
[----:B------:R-:W-:-:S07]  /*7b10*/  @!P0 FSEL R74, R72, RZ, P1 ;  /* 0x000000ff484a8208 */ /* 0x000fce0000800000 */
.L_x_205:
[----:B------:R-:W-:Y:S05]  /*7b20*/  BSYNC.RECONVERGENT B1 ;  /* 0x0000000000017941 */ /* 0x000fea0003800200 */
.L_x_204:
        /* <DEDUP_REMOVED lines=21> */
[----:B------:R-:W-:Y:S01]  /*7c80*/  VIADD R72, R3, 0xf3000000 ;  /* 0xf300000003487836 */ /* 0x000fe20000000000 */
[----:B------:R1:W2:Y:S04]  /*7c90*/  MUFU.RSQ R2, R3 ;  /* 0x0000000300027308 */ /* 0x0002a80000001400 */
[----:B------:R-:W-:-:S13]  /*7ca0*/  ISETP.GT.U32.AND P0, PT, R72, 0x727fffff, PT ;  /* 0x727fffff4800780c */ /* 0x000fda0003f04070 */
[----:B-12---:R-:W-:Y:S05]  /*7cb0*/  @!P0 BRA `(.L_x_212) ;  /* 0x0000000000108947 */ /* 0x006fea0003800000 */
[----:B------:R-:W-:Y:S02]  /*7cc0*/  MOV R2, R3 ;  /* 0x0000000300027202 */ /* 0x000fe40000000f00 */
[----:B------:R-:W-:-:S07]  /*7cd0*/  MOV R3, 0x7cf0 ;  /* 0x00007cf000037802 */ /* 0x000fce0000000f00 */
[----:B0-----:R-:W-:Y:S05]  /*7ce0*/  CALL.REL.NOINC `($__internal_3_$__cuda_sm20_sqrt_rn_f32_slowpath) ;  /* 0x0000003c00007944 */ /* 0x001fea0003c00000 */
[----:B------:R-:W-:Y:S05]  /*7cf0*/  BRA `(.L_x_213) ;  /* 0x0000000000107947 */ /* 0x000fea0003800000 */
.L_x_212:
[----:B------:R-:W-:Y:S01]  /*7d00*/  FMUL.FTZ R72, R3, R2 ;  /* 0x0000000203487220 */ /* 0x000fe20000410000 */
[----:B------:R-:W-:-:S03]  /*7d10*/  FMUL.FTZ R2, R2, 0.5 ;  /* 0x3f00000002027820 */ /* 0x000fc60000410000 */
[----:B------:R-:W-:-:S04]  /*7d20*/  FFMA R3, -R72, R72, R3 ;  /* 0x0000004848037223 */ /* 0x000fc80000000103 */
[----:B------:R-:W-:-:S07]  /*7d30*/  FFMA R72, R3, R2, R72 ;  /* 0x0000000203487223 */ /* 0x000fce0000000048 */
.L_x_213:
[----:B------:R-:W-:Y:S05]  /*7d40*/  BSYNC.RECONVERGENT B2 ;  /* 0x0000000000027941 */ /* 0x000fea0003800200 */
.L_x_211:
[C-C-:B------:R-:W-:Y:S01]  /*7d50*/  FADD R2, R76.reuse, -R72.reuse ;  /* 0x800000484c027221 */ /* 0x140fe20000000000 */
[----:B------:R-:W-:-:S04]  /*7d60*/  FADD R72, R76, R72 ;  /* 0x000000484c487221 */ /* 0x000fc80000000000 */
[----:B------:R-:W-:Y:S02]  /*7d70*/  FSETP.GT.AND P0, PT, R2, 0.014999999664723873138, PT ;  /* 0x3c75c28f0200780b */ /* 0x000fe40003f04000 */
[----:B------:R-:W-:-:S11]  /*7d80*/  FSETP.GT.AND P1, PT, R72, 0.014999999664723873138, PT ;  /* 0x3c75c28f4800780b */ /* 0x000fd60003f24000 */
[----:B------:R-:W-:-:S07]  /*7d90*/  @!P0 FSEL R2, R72, RZ, P1 ;  /* 0x000000ff48028208 */ /* 0x000fce0000800000 */
.L_x_210:
[----:B------:R-:W-:Y:S05]  /*7da0*/  BSYNC.RECONVERGENT B1 ;  /* 0x0000000000017941 */ /* 0x000fea0003800200 */
.L_x_209:
        /* <DEDUP_REMOVED lines=10> */
[----:B------:R-:W-:Y:S01]  /*7e50*/  HFMA2 R74, -RZ, RZ, 0, 0 ;  /* 0x00000000ff4a7431 */ /* 0x000fe200000001ff */
        /* <DEDUP_REMOVED lines=18> */
.L_x_217:
[----:B------:R-:W-:Y:S01]  /*7f80*/  FMUL.FTZ R72, R3, R2 ;  /* 0x0000000203487220 */ /* 0x000fe20000410000 */
[----:B------:R-:W-:-:S03]  /*7f90*/  FMUL.FTZ R2, R2, 0.5 ;  /* 0x3f00000002027820 */ /* 0x000fc60000410000 */
[----:B------:R-:W-:-:S04]  /*7fa0*/  FFMA R3, -R72, R72, R3 ;  /* 0x0000004848037223 */ /* 0x000fc80000000103 */
[----:B------:R-:W-:-:S07]  /*7fb0*/  FFMA R72, R3, R2, R72 ;  /* 0x0000000203487223 */ /* 0x000fce0000000048 */
.L_x_218:
[----:B------:R-:W-:Y:S05]  /*7fc0*/  BSYNC.RECONVERGENT B2 ;  /* 0x0000000000027941 */ /* 0x000fea0003800200 */
.L_x_216:
[C-C-:B------:R-:W-:Y:S01]  /*7fd0*/  FADD R74, R76.reuse, -R72.reuse ;  /* 0x800000484c4a7221 */ /* 0x140fe20000000000 */
[----:B------:R-:W-:-:S04]  /*7fe0*/  FADD R72, R76, R72 ;  /* 0x000000484c487221 */ /* 0x000fc80000000000 */
[----:B------:R-:W-:Y:S02]  /*7ff0*/  FSETP.GT.AND P0, PT, R74, 0.014999999664723873138, PT ;  /* 0x3c75c28f4a00780b */ /* 0x000fe40003f04000 */
[----:B------:R-:W-:-:S11]  /*8000*/  FSETP.GT.AND P1, PT, R72, 0.014999999664723873138, PT ;  /* 0x3c75c28f4800780b */ /* 0x000fd60003f24000 */
[----:B------:R-:W-:-:S07]  /*8010*/  @!P0 FSEL R74, R72, RZ, P1 ;  /* 0x000000ff484a8208 */ /* 0x000fce0000800000 */
.L_x_215:
[----:B------:R-:W-:Y:S05]  /*8020*/  BSYNC.RECONVERGENT B1 ;  /* 0x0000000000017941 */ /* 0x000fea0003800200 */
.L_x_214:
        /* <DEDUP_REMOVED lines=28> */
[----:B------:R-:W-:Y:S01]  /*81f0*/  MOV R2, R72 ;  /* 0x0000004800027202 */ /* 0x000fe20000000f00 */
[----:B------:R-:W-:Y:S06]  /*8200*/  BRA `(.L_x_222) ;  /* 0x0000000000107947 */ /* 0x000fec0003800000 */
.L_x_221:
[----:B------:R-:W-:Y:S01]  /*8210*/  FMUL.FTZ R2, R3, R72 ;  /* 0x0000004803027220 */ /* 0x000fe20000410000 */
[----:B------:R-:W-:-:S03]  /*8220*/  FMUL.FTZ R72, R72, 0.5 ;  /* 0x3f00000048487820 */ /* 0x000fc60000410000 */
[----:B------:R-:W-:-:S04]  /*8230*/  FFMA R3, -R2, R2, R3 ;  /* 0x0000000202037223 */ /* 0x000fc80000000103 */
[----:B------:R-:W-:-:S07]  /*8240*/  FFMA R2, R3, R72, R2 ;  /* 0x0000004803027223 */ /* 0x000fce0000000002 */
.L_x_222:
[----:B------:R-:W-:Y:S05]  /*8250*/  BSYNC.RECONVERGENT B1 ;  /* 0x0000000000017941 */ /* 0x000fea0003800200 */
.L_x_220:
[----:B------:R-:W-:Y:S01]  /*8260*/  VIADD R3, R2, 0x1800000 ;  /* 0x0180000002037836 */ /* 0x000fe20000000000 */
[----:B------:R-:W-:Y:S04]  /*8270*/  BSSY.RECONVERGENT B1, `(.L_x_223) ;  /* 0x000000c000017945 */ /* 0x000fe80003800200 */
[----:B------:R-:W-:-:S04]  /*8280*/  LOP3.LUT R3, R3, 0x7f800000, RZ, 0xc0, !PT ;  /* 0x7f80000003037812 */ /* 0x000fc800078ec0ff */
[----:B------:R-:W-:-:S13]  /*8290*/  ISETP.GT.U32.AND P0, PT, R3, 0x1ffffff, PT ;  /* 0x01ffffff0300780c */ /* 0x000fda0003f04070 */
[----:B------:R-:W-:Y:S05]  /*82a0*/  @P0 BRA `(.L_x_224) ;  /* 0x0000000000100947 */ /* 0x000fea0003800000 */
[----:B------:R-:W-:-:S07]  /*82b0*/  MOV R3, 0x82d0 ;  /* 0x000082d000037802 */ /* 0x000fce0000000f00 */
[----:B0-----:R-:W-:Y:S05]  /*82c0*/  CALL.REL.NOINC `($__internal_2_$__cuda_sm20_rcp_rn_f32_slowpath) ;  /* 0x0000003000b47944 */ /* 0x001fea0003c00000 */
[----:B------:R-:W-:Y:S01]  /*82d0*/  MOV R3, R2 ;  /* 0x0000000200037202 */ /* 0x000fe20000000f00 */
[----:B------:R-:W-:Y:S06]  /*82e0*/  BRA `(.L_x_225) ;  /* 0x0000000000107947 */ /* 0x000fec0003800000 */
.L_x_224:
[----:B------:R-:W1:Y:S02]  /*82f0*/  MUFU.RCP R3, R2 ;  /* 0x0000000200037308 */ /* 0x000e640000001000 */
[----:B-1----:R-:W-:-:S04]  /*8300*/  FFMA R72, R3, R2, -1 ;  /* 0xbf80000003487423 */ /* 0x002fc80000000002 */
[----:B------:R-:W-:-:S04]  /*8310*/  FADD.FTZ R72, -R72, -RZ ;  /* 0x800000ff48487221 */ /* 0x000fc80000010100 */
[----:B------:R-:W-:-:S07]  /*8320*/  FFMA R3, R3, R72, R3 ;  /* 0x0000004803037223 */ /* 0x000fce0000000003 */
.L_x_225:
[----:B------:R-:W-:Y:S05]  /*8330*/  BSYNC.RECONVERGENT B1 ;  /* 0x0000000000017941 */ /* 0x000fea0003800200 */
.L_x_223:
        /* <DEDUP_REMOVED lines=26> */
[----:B------:R-:W-:Y:S02]  /*84e0*/  SHF.L.U32 R3, R2, 0x11, RZ ;  /* 0x0000001102037819 */ /* 0x000fe400000006ff */
[----:B------:R-:W-:-:S02]  /*84f0*/  FSETP.GT.AND P2, PT, R87, R88, PT ;  /* 0x000000585700720b */ /* 0x000fc40003f44000 */
[----:B------:R-:W-:-:S04]  /*8500*/  LOP3.LUT R3, R3, R2, RZ, 0x3c, !PT ;  /* 0x0000000203037212 */ /* 0x000fc800078e3cff */
[----:B------:R-:W-:-:S04]  /*8510*/  SHF.R.U32.HI R2, RZ, 0x9, R3 ;  /* 0x00000009ff027819 */ /* 0x000fc80000011603 */
[----:B------:R-:W-:-:S04]  /*8520*/  LOP3.LUT R7, R2, R3, RZ, 0x3c, !PT ;  /* 0x0000000302077212 */ /* 0x000fc800078e3cff */
[----:B------:R-:W-:-:S04]  /*8530*/  LOP3.LUT R2, R7, 0x7fffff, RZ, 0xc0, !PT ;  /* 0x007fffff07027812 */ /* 0x000fc800078ec0ff */
[----:B------:R-:W-:Y:S02]  /*8540*/  LOP3.LUT R3, R2, 0x3f800000, RZ, 0xfc, !PT ;  /* 0x3f80000002037812 */ /* 0x000fe400078efcff */
[----:B------:R-:W-:-:S03]  /*8550*/  FSEL R2, R86, R88, P0 ;  /* 0x0000005856027208 */ /* 0x000fc60000000000 */
[----:B------:R-:W-:Y:S01]  /*8560*/  FADD R3, R3, -1 ;  /* 0xbf80000003037421 */ /* 0x000fe20000000000 */
[----:B------:R-:W-:-:S04]  /*8570*/  @P1 FSEL R2, R87, R2, P2 ;  /* 0x0000000257021208 */ /* 0x000fc80001000000 */
        /* <DEDUP_REMOVED lines=8> */
[----:B------:R-:W-:-:S07]  /*8600*/  MOV R3, 0x8620 ;  /* 0x0000862000037802 */ /* 0x000fce0000000f00 */
[----:B0-----:R-:W-:Y:S05]  /*8610*/  CALL.REL.NOINC `($__internal_2_$__cuda_sm20_rcp_rn_f32_slowpath) ;  /* 0x0000002c00e07944 */ /* 0x001fea0003c00000 */
[----:B------:R-:W-:Y:S01]  /*8620*/  IMAD.MOV.U32 R3, RZ, RZ, R2 ;  /* 0x000000ffff037224 */ /* 0x000fe200078e0002 */
[----:B------:R-:W-:Y:S06]  /*8630*/  BRA `(.L_x_230) ;  /* 0x0000000000107947 */ /* 0x000fec0003800000 */
.L_x_229:
[----:B------:R-:W1:Y:S02]  /*8640*/  MUFU.RCP R3, R2 ;  /* 0x0000000200037308 */ /* 0x000e640000001000 */
[----:B-1----:R-:W-:-:S04]  /*8650*/  FFMA R72, R2, R3, -1 ;  /* 0xbf80000002487423 */ /* 0x002fc80000000003 */
[----:B------:R-:W-:-:S04]  /*8660*/  FADD.FTZ R72, -R72, -RZ ;  /* 0x800000ff48487221 */ /* 0x000fc80000010100 */
[----:B------:R-:W-:-:S07]  /*8670*/  FFMA R3, R3, R72, R3 ;  /* 0x0000004803037223 */ /* 0x000fce0000000003 */
.L_x_230:
[----:B------:R-:W-:Y:S05]  /*8680*/  BSYNC.RECONVERGENT B3 ;  /* 0x0000000000037941 */ /* 0x000fea0003800200 */
.L_x_228:
[-C--:B------:R-:W-:Y:S01]  /*8690*/  FMUL R87, R87, R3.reuse ;  /* 0x0000000357577220 */ /* 0x080fe20000400000 */
[-C--:B------:R-:W-:Y:S01]  /*86a0*/  FMUL R86, R86, R3.reuse ;  /* 0x0000000356567220 */ /* 0x080fe20000400000 */
[----:B------:R-:W-:-:S07]  /*86b0*/  FMUL R88, R88, R3 ;  /* 0x0000000358587220 */ /* 0x000fce0000400000 */
.L_x_227:
[----:B------:R-:W-:Y:S05]  /*86c0*/  BSYNC.RELIABLE B1 ;  /* 0x0000000000017941 */ /* 0x000fea0003800100 */
.L_x_226:
[----:B------:R-:W1:Y:S02]  /*86d0*/  LDC.64 R2, c[0x0][0x388] ;  /* 0x0000e200ff027b82 */ /* 0x000e640000000a00 */
[----:B-1----:R-:W-:-:S06]  /*86e0*/  IMAD.WIDE.U32 R2, R64, 0x2c, R2 ;  /* 0x0000002c40027825 */ /* 0x002fcc00078e0002 */
[----:B------:R-:W2:Y:S01]  /*86f0*/  LDG.E R2, desc[UR10][R2.64+0x28] ;  /* 0x0000280a02027981 */ /* 0x000ea2000c1e1900 */
[----:B------:R-:W-:Y:S01]  /*8700*/  BSSY.RECONVERGENT B1, `(.L_x_231) ;  /* 0x000022b000017945 */ /* 0x000fe20003800200 */
[----:B-----5:R-:W-:Y:S01]  /*8710*/  FMUL R66, R87, R66 ;  /* 0x0000004257427220 */ /* 0x020fe20000400000 */
[----:B------:R-:W-:Y:S01]  /*8720*/  FMUL R67, R86, R67 ;  /* 0x0000004356437220 */ /* 0x000fe20000400000 */
[----:B------:R-:W-:Y:S01]  /*8730*/  FMUL R68, R88, R68 ;  /* 0x0000004458447220 */ /* 0x000fe20000400000 */
[----:B------:R-:W-:Y:S02]  /*8740*/  IADD3 R71, PT, PT, R71, 0x1, RZ ;  /* 0x0000000147477810 */ /* 0x000fe40007ffe0ff */
        /* <DEDUP_REMOVED lines=40> */
.L_x_236:
[----:B--2---:R-:W-:Y:S01]  /*89d0*/  FMUL.FTZ R72, R73, R2 ;  /* 0x0000000249487220 */ /* 0x004fe20000410000 */
[----:B------:R-:W-:-:S03]  /*89e0*/  FMUL.FTZ R2, R2, 0.5 ;  /* 0x3f00000002027820 */ /* 0x000fc60000410000 */
[----:B------:R-:W-:-:S04]  /*89f0*/  FFMA R73, -R72, R72, R73 ;  /* 0x0000004848497223 */ /* 0x000fc80000000149 */
[----:B------:R-:W-:-:S07]  /*8a00*/  FFMA R72, R73, R2, R72 ;  /* 0x0000000249487223 */ /* 0x000fce0000000048 */
.L_x_237:
[----:B------:R-:W-:Y:S05]  /*8a10*/  BSYNC.RECONVERGENT B2 ;  /* 0x0000000000027941 */ /* 0x000fea0003800200 */
.L_x_235:
        /* <DEDUP_REMOVED lines=18> */
.L_x_239:
[----:B------:R-:W-:Y:S01]  /*8b40*/  FMUL.FTZ R2, R3, R72 ;  /* 0x0000004803027220 */ /* 0x000fe20000410000 */
[----:B------:R-:W-:-:S03]  /*8b50*/  FMUL.FTZ R72, R72, 0.5 ;  /* 0x3f00000048487820 */ /* 0x000fc60000410000 */
[----:B------:R-:W-:-:S04]  /*8b60*/  FFMA R3, -R2, R2, R3 ;  /* 0x0000000202037223 */ /* 0x000fc80000000103 */
[----:B------:R-:W-:-:S07]  /*8b70*/  FFMA R2, R3, R72, R2 ;  /* 0x0000004803027223 */ /* 0x000fce0000000002 */
.L_x_240:
[----:B------:R-:W-:Y:S05]  /*8b80*/  BSYNC.RECONVERGENT B2 ;  /* 0x0000000000027941 */ /* 0x000fea0003800200 */
.L_x_238:
        /* <DEDUP_REMOVED lines=8> */
.L_x_242:
[----:B------:R-:W1:Y:S02]  /*8c10*/  MUFU.RCP R3, R2 ;  /* 0x0000000200037308 */ /* 0x000e640000001000 */
[----:B-1----:R-:W-:-:S04]  /*8c20*/  FFMA R72, R3, R2, -1 ;  /* 0xbf80000003487423 */ /* 0x002fc80000000002 */
[----:B------:R-:W-:-:S04]  /*8c30*/  FADD.FTZ R72, -R72, -RZ ;  /* 0x800000ff48487221 */ /* 0x000fc80000010100 */
[----:B------:R-:W-:-:S07]  /*8c40*/  FFMA R2, R3, R72, R3 ;  /* 0x0000004803027223 */ /* 0x000fce0000000003 */
.L_x_243:
[----:B------:R-:W-:Y:S05]  /*8c50*/  BSYNC.RECONVERGENT B3 ;  /* 0x0000000000037941 */ /* 0x000fea0003800200 */
.L_x_241:
[-C--:B------:R-:W-:Y:S01]  /*8c60*/  FMUL R79, R79, R2.reuse ;  /* 0x000000024f4f7220 */ /* 0x080fe20000400000 */
[-C--:B------:R-:W-:Y:S01]  /*8c70*/  FMUL R83, R83, R2.reuse ;  /* 0x0000000253537220 */ /* 0x080fe20000400000 */
[----:B------:R-:W-:Y:S01]  /*8c80*/  SHF.R.U32.HI R72, RZ, 0x6, R7 ;  /* 0x00000006ff487819 */ /* 0x000fe20000011607 */
[----:B------:R-:W-:Y:S02]  /*8c90*/  IMAD.MOV.U32 R73, RZ, RZ, 0x3fe00000 ;  /* 0x3fe00000ff497424 */ /* 0x000fe400078e00ff */
[----:B------:R-:W-:Y:S01]  /*8ca0*/  @!P3 FMUL R3, R81, R79 ;  /* 0x0000004f5103b220 */ /* 0x000fe20000400000 */
[----:B------:R-:W-:Y:S01]  /*8cb0*/  FMUL R81, R78, R2 ;  /* 0x000000024e517220 */ /* 0x000fe20000400000 */
[----:B------:R-:W-:Y:S01]  /*8cc0*/  LOP3.LUT R7, R72, R7, RZ, 0x3c, !PT ;  /* 0x0000000748077212 */ /* 0x000fe200078e3cff */
[----:B------:R-:W-:Y:S02]  /*8cd0*/  HFMA2 R72, -RZ, RZ, 0, 0 ;  /* 0x00000000ff487431 */ /* 0x000fe400000001ff */
[----:B------:R-:W-:Y:S01]  /*8ce0*/  @!P3 FFMA R3, R82, R83, R3 ;  /* 0x000000535203b223 */ /* 0x000fe20000000003 */
[----:B------:R-:W-:-:S03]  /*8cf0*/  SHF.L.U32 R76, R7, 0x11, RZ ;  /* 0x00000011074c7819 */ /* 0x000fc600000006ff */
[----:B------:R-:W-:Y:S01]  /*8d00*/  @!P3 FFMA R3, R80, R81, R3 ;  /* 0x000000515003b223 */ /* 0x000fe20000000003 */
[----:B------:R-:W-:Y:S01]  /*8d10*/  @P3 FADD R3, -R77, -RZ ;  /* 0x800000ff4d033221 */ /* 0x000fe20000000100 */
[----:B------:R-:W-:-:S03]  /*8d20*/  LOP3.LUT R7, R76, R7, RZ, 0x3c, !PT ;  /* 0x000000074c077212 */ /* 0x000fc600078e3cff */
[----:B------:R-:W-:Y:S01]  /*8d30*/  FADD R3, -R3, 1 ;  /* 0x3f80000003037421 */ /* 0x000fe20000000100 */
[----:B------:R-:W-:-:S03]  /*8d40*/  SHF.R.U32.HI R76, RZ, 0x9, R7 ;  /* 0x00000009ff4c7819 */ /* 0x000fc60000011607 */
[----:B------:R-:W-:Y:S01]  /*8d50*/  FMUL R2, R3, 0.95999997854232788086 ;  /* 0x3f75c28f03027820 */ /* 0x000fe20000400000 */
[----:B------:R-:W-:-:S03]  /*8d60*/  LOP3.LUT R7, R76, R7, RZ, 0x3c, !PT ;  /* 0x000000074c077212 */ /* 0x000fc600078e3cff */
        /* <DEDUP_REMOVED lines=23> */
[----:B------:R-:W-:Y:S02]  /*8ee0*/  MOV R3, R73 ;  /* 0x0000004900037202 */ /* 0x000fe40000000f00 */
[----:B------:R-:W-:-:S07]  /*8ef0*/  MOV R72, 0x8f10 ;  /* 0x00008f1000487802 */ /* 0x000fce0000000f00 */
[----:B0-----:R-:W-:Y:S05]  /*8f00*/  CALL.REL.NOINC `($__internal_4_$__cuda_sm3x_div_rn_noftz_f32_slowpath) ;  /* 0x0000002800d07944 */ /* 0x001fea0003c00000 */
[----:B------:R-:W-:-:S07]  /*8f10*/  MOV R3, R2 ;  /* 0x0000000200037202 */ /* 0x000fce0000000f00 */
.L_x_246:
[----:B------:R-:W-:Y:S05]  /*8f20*/  BSYNC.RECONVERGENT B2 ;  /* 0x0000000000027941 */ /* 0x000fea0003800200 */
.L_x_245:
[-C--:B------:R-:W-:Y:S01]  /*8f30*/  FMUL R66, R66, R3.reuse ;  /* 0x0000000342427220 */ /* 0x080fe20000400000 */
[-C--:B------:R-:W-:Y:S01]  /*8f40*/  FMUL R67, R67, R3.reuse ;  /* 0x0000000343437220 */ /* 0x080fe20000400000 */
[----:B------:R-:W-:Y:S01]  /*8f50*/  FMUL R68, R68, R3 ;  /* 0x0000000344447220 */ /* 0x000fe20000400000 */
[----:B------:R-:W-:Y:S01]  /*8f60*/  MOV R61, R83 ;  /* 0x00000053003d7202 */ /* 0x000fe20000000f00 */
[----:B------:R-:W-:Y:S01]  /*8f70*/  IMAD.MOV.U32 R62, RZ, RZ, R79 ;  /* 0x000000ffff3e7224 */ /* 0x000fe200078e004f */
[----:B------:R-:W-:Y:S01]  /*8f80*/  MOV R63, R81 ;  /* 0x00000051003f7202 */ /* 0x000fe20000000f00 */
[----:B------:R-:W-:Y:S06]  /*8f90*/  BRA `(.L_x_234) ;  /* 0x0000001800847947 */ /* 0x000fec0003800000 */
.L_x_244:
        /* <DEDUP_REMOVED lines=10> */
[----:B------:R-:W-:Y:S02]  /*9040*/  MOV R3, R73 ;  /* 0x0000004900037202 */ /* 0x000fe40000000f00 */
[----:B------:R-:W-:-:S07]  /*9050*/  MOV R72, 0x9070 ;  /* 0x0000907000487802 */ /* 0x000fce0000000f00 */
[----:B0-----:R-:W-:Y:S05]  /*9060*/  CALL.REL.NOINC `($__internal_4_$__cuda_sm3x_div_rn_noftz_f32_slowpath) ;  /* 0x0000002800787944 */ /* 0x001fea0003c00000 */
.L_x_248:
[----:B------:R-:W-:Y:S05]  /*9070*/  BSYNC.RECONVERGENT B2 ;  /* 0x0000000000027941 */ /* 0x000fea0003800200 */
.L_x_247:
[-C--:B------:R-:W-:Y:S01]  /*9080*/  FMUL R66, R66, R2.reuse ;  /* 0x0000000242427220 */ /* 0x080fe20000400000 */
[-C--:B------:R-:W-:Y:S01]  /*9090*/  FMUL R67, R67, R2.reuse ;  /* 0x0000000243437220 */ /* 0x080fe20000400000 */
[----:B------:R-:W-:Y:S01]  /*90a0*/  FMUL R68, R68, R2 ;  /* 0x0000000244447220 */ /* 0x000fe20000400000 */
[----:B------:R-:W-:Y:S06]  /*90b0*/  BRA `(.L_x_234) ;  /* 0x00000018003c7947 */ /* 0x000fec0003800000 */
.L_x_233:
        /* <DEDUP_REMOVED lines=10> */
.L_x_232:
[----:B------:R-:W-:Y:S01]  /*9160*/  SHF.R.U32.HI R62, RZ, 0x6, R7 ;  /* 0x00000006ff3e7819 */ /* 0x000fe20000011607 */
[----:B------:R-:W1:Y:S01]  /*9170*/  F2F.F64.F32 R2, |R79| ;  /* 0x4000004f00027310 */ /* 0x000e620000201800 */
[----:B------:R-:W-:Y:S01]  /*9180*/  UMOV UR6, 0x9999999a ;  /* 0x9999999a00067882 */ /* 0x000fe20000000000 */
[----:B------:R-:W-:Y:S01]  /*9190*/  UMOV UR7, 0x3fb99999 ;  /* 0x3fb9999900077882 */ /* 0x000fe20000000000 */
[----:B------:R-:W-:Y:S01]  /*91a0*/  LOP3.LUT R62, R62, R7, RZ, 0x3c, !PT ;  /* 0x000000073e3e7212 */ /* 0x000fe200078e3cff */
[----:B------:R-:W-:Y:S01]  /*91b0*/  FMUL R80, RZ, R78 ;  /* 0x0000004eff507220 */ /* 0x000fe20000400000 */
[----:B------:R-:W-:Y:S03]  /*91c0*/  BSSY.RECONVERGENT B2, `(.L_x_249) ;  /* 0x000002b000027945 */ /* 0x000fe60003800200 */
[----:B------:R-:W-:-:S05]  /*91d0*/  IMAD.SHL.U32 R7, R62, 0x20000, RZ ;  /* 0x000200003e077824 */ /* 0x000fca00078e00ff */
[----:B------:R-:W-:Y:S01]  /*91e0*/  LOP3.LUT R7, R7, R62, RZ, 0x3c, !PT ;  /* 0x0000003e07077212 */ /* 0x000fe200078e3cff */
[----:B-1----:R-:W-:Y:S01]  /*91f0*/  DSETP.GT.AND P0, PT, R2, UR6, PT ;  /* 0x0000000602007e2a */ /* 0x002fe2000bf04000 */
[----:B------:R-:W-:Y:S02]  /*9200*/  UMOV UR6, 0x54442d18 ;  /* 0x54442d1800067882 */ /* 0x000fe40000000000 */
[----:B------:R-:W-:Y:S01]  /*9210*/  SHF.R.U32.HI R62, RZ, 0x9, R7 ;  /* 0x00000009ff3e7819 */ /* 0x000fe20000011607 */
[----:B------:R-:W-:-:S03]  /*9220*/  UMOV UR7, 0x401921fb ;  /* 0x401921fb00077882 */ /* 0x000fc60000000000 */
[----:B------:R-:W-:Y:S02]  /*9230*/  LOP3.LUT R74, R62, R7, RZ, 0x3c, !PT ;  /* 0x000000073e4a7212 */ /* 0x000fe400078e3cff */
[----:B------:R-:W-:Y:S02]  /*9240*/  FSEL R62, RZ, 1, P0 ;  /* 0x3f800000ff3e7808 */ /* 0x000fe40000000000 */
[----:B------:R-:W-:Y:S02]  /*9250*/  LOP3.LUT R2, R74, 0x7fffff, RZ, 0xc0, !PT ;  /* 0x007fffff4a027812 */ /* 0x000fe400078ec0ff */
[----:B------:R-:W-:Y:S02]  /*9260*/  FSEL R72, RZ, 1, !P0 ;  /* 0x3f800000ff487808 */ /* 0x000fe40004000000 */
[----:B------:R-:W-:Y:S01]  /*9270*/  LOP3.LUT R3, R2, 0x3f800000, RZ, 0xfc, !PT ;  /* 0x3f80000002037812 */ /* 0x000fe200078efcff */
[C---:B------:R-:W-:Y:S02]  /*9280*/  FMUL R2, R77.reuse, R62 ;  /* 0x0000003e4d027220 */ /* 0x040fe40000400000 */
[-C--:B------:R-:W-:Y:S01]  /*9290*/  FFMA R80, R77, R72.reuse, -R80 ;  /* 0x000000484d507223 */ /* 0x080fe20000000850 */
[----:B------:R-:W-:Y:S01]  /*92a0*/  FMUL R7, R79, R72 ;  /* 0x000000484f077220 */ /* 0x000fe20000400000 */
[----:B------:R-:W-:Y:S01]  /*92b0*/  FADD R75, R3, -1 ;  /* 0xbf800000034b7421 */ /* 0x000fe20000000000 */
[----:B------:R-:W-:-:S02]  /*92c0*/  FFMA R63, RZ, R79, -R2 ;  /* 0x0000004fff3f7223 */ /* 0x000fc40000000802 */
[----:B------:R-:W-:Y:S01]  /*92d0*/  FFMA R62, R78, R62, -R7 ;  /* 0x0000003e4e3e7223 */ /* 0x000fe20000000807 */
[----:B------:R-:W1:Y:S01]  /*92e0*/  F2F.F64.F32 R2, R75 ;  /* 0x0000004b00027310 */ /* 0x000e620000201800 */
[----:B------:R-:W-:Y:S01]  /*92f0*/  FMUL R61, R63, R63 ;  /* 0x0000003f3f3d7220 */ /* 0x000fe20000400000 */
[----:B------:R-:W-:-:S03]  /*9300*/  SHF.R.U32.HI R7, RZ, 0x6, R74 ;  /* 0x00000006ff077819 */ /* 0x000fc6000001164a */
[----:B------:R-:W-:Y:S01]  /*9310*/  FFMA R61, R80, R80, R61 ;  /* 0x00000050503d7223 */ /* 0x000fe2000000003d */
[----:B------:R-:W-:-:S03]  /*9320*/  LOP3.LUT R74, R7, R74, RZ, 0x3c, !PT ;  /* 0x0000004a074a7212 */ /* 0x000fc600078e3cff */
[----:B------:R-:W-:Y:S01]  /*9330*/  FFMA R73, R62, R62, R61 ;  /* 0x0000003e3e497223 */ /* 0x000fe2000000003d */
[----:B------:R-:W-:-:S03]  /*9340*/  SHF.L.U32 R61, R74, 0x11, RZ ;  /* 0x000000114a3d7819 */ /* 0x000fc600000006ff */
[----:B------:R2:W3:Y:S01]  /*9350*/  MUFU.RSQ R72, R73 ;  /* 0x0000004900487308 */ /* 0x0004e20000001400 */
[----:B------:R-:W-:Y:S01]  /*9360*/  IADD3 R7, PT, PT, R73, -0xd000000, RZ ;  /* 0xf300000049077810 */ /* 0x000fe20007ffe0ff */
[----:B-1----:R-:W-:Y:S01]  /*9370*/  DMUL R2, R2, UR6 ;  /* 0x0000000602027c28 */ /* 0x002fe20008000000 */
[----:B------:R-:W-:Y:S02]  /*9380*/  LOP3.LUT R74, R61, R74, RZ, 0x3c, !PT ;  /* 0x0000004a3d4a7212 */ /* 0x000fe400078e3cff */
[----:B------:R-:W-:Y:S02]  /*9390*/  ISETP.GT.U32.AND P0, PT, R7, 0x727fffff, PT ;  /* 0x727fffff0700780c */ /* 0x000fe40003f04070 */
[----:B------:R-:W-:Y:S01]  /*93a0*/  SHF.R.U32.HI R7, RZ, 0x9, R74 ;  /* 0x00000009ff077819 */ /* 0x000fe2000001164a */
[----:B------:R2:W1:Y:S03]  /*93b0*/  F2F.F32.F64 R61, R2 ;  /* 0x00000002003d7310 */ /* 0x0004660000301000 */
[----:B------:R-:W-:-:S07]  /*93c0*/  LOP3.LUT R7, R7, R74, RZ, 0x3c, !PT ;  /* 0x0000004a07077212 */ /* 0x000fce00078e3cff */
[----:B--23--:R-:W-:Y:S05]  /*93d0*/  @!P0 BRA `(.L_x_250) ;  /* 0x0000000000148947 */ /* 0x00cfea0003800000 */
[----:B------:R-:W-:Y:S02]  /*93e0*/  MOV R2, R73 ;  /* 0x0000004900027202 */ /* 0x000fe40000000f00 */
[----:B------:R-:W-:-:S07]  /*93f0*/  MOV R3, 0x9410 ;  /* 0x0000941000037802 */ /* 0x000fce0000000f00 */
[----:B01----:R-:W-:Y:S05]  /*9400*/  CALL.REL.NOINC `($__internal_3_$__cuda_sm20_sqrt_rn_f32_slowpath) ;  /* 0x0000002400387944 */ /* 0x003fea0003c00000 */
[----:B------:R-:W-:Y:S01]  /*9410*/  IMAD.MOV.U32 R2, RZ, RZ, R72 ;  /* 0x000000ffff027224 */ /* 0x000fe200078e0048 */
[----:B------:R-:W-:Y:S06]  /*9420*/  BRA `(.L_x_251) ;  /* 0x0000000000107947 */ /* 0x000fec0003800000 */
.L_x_250:
[----:B------:R-:W-:Y:S01]  /*9430*/  FMUL.FTZ R2, R73, R72 ;  /* 0x0000004849027220 */ /* 0x000fe20000410000 */
[----:B------:R-:W-:-:S03]  /*9440*/  FMUL.FTZ R72, R72, 0.5 ;  /* 0x3f00000048487820 */ /* 0x000fc60000410000 */
[----:B------:R-:W-:-:S04]  /*9450*/  FFMA R3, -R2, R2, R73 ;  /* 0x0000000202037223 */ /* 0x000fc80000000149 */
[----:B------:R-:W-:-:S07]  /*9460*/  FFMA R2, R3, R72, R2 ;  /* 0x0000004803027223 */ /* 0x000fce0000000002 */
.L_x_251:
[----:B------:R-:W-:Y:S05]  /*9470*/  BSYNC.RECONVERGENT B2 ;  /* 0x0000000000027941 */ /* 0x000fea0003800200 */
.L_x_249:
[----:B------:R-:W-:Y:S01]  /*9480*/  IADD3 R3, PT, PT, R2, 0x1800000, RZ ;  /* 0x0180000002037810 */ /* 0x000fe20007ffe0ff */
[----:B------:R-:W-:Y:S03]  /*9490*/  BSSY.RECONVERGENT B3, `(.L_x_252) ;  /* 0x000000c000037945 */ /* 0x000fe60003800200 */
[----:B------:R-:W-:-:S04]  /*94a0*/  LOP3.LUT R3, R3, 0x7f800000, RZ, 0xc0, !PT ;  /* 0x7f80000003037812 */ /* 0x000fc800078ec0ff */
[----:B------:R-:W-:-:S13]  /*94b0*/  ISETP.GT.U32.AND P0, PT, R3, 0x1ffffff, PT ;  /* 0x01ffffff0300780c */ /* 0x000fda0003f04070 */
[----:B------:R-:W-:Y:S05]  /*94c0*/  @P0 BRA `(.L_x_253) ;  /* 0x0000000000100947 */ /* 0x000fea0003800000 */
[----:B------:R-:W-:-:S07]  /*94d0*/  MOV R3, 0x94f0 ;  /* 0x000094f000037802 */ /* 0x000fce0000000f00 */
[----:B01----:R-:W-:Y:S05]  /*94e0*/  CALL.REL.NOINC `($__internal_2_$__cuda_sm20_rcp_rn_f32_slowpath) ;  /* 0x00000020002c7944 */ /* 0x003fea0003c00000 */
[----:B------:R-:W-:Y:S01]  /*94f0*/  MOV R3, R2 ;  /* 0x0000000200037202 */ /* 0x000fe20000000f00 */
[----:B------:R-:W-:Y:S06]  /*9500*/  BRA `(.L_x_254) ;  /* 0x0000000000107947 */ /* 0x000fec0003800000 */
.L_x_253:
[----:B------:R-:W2:Y:S02]  /*9510*/  MUFU.RCP R3, R2 ;  /* 0x0000000200037308 */ /* 0x000ea40000001000 */
[----:B--2---:R-:W-:-:S04]  /*9520*/  FFMA R72, R3, R2, -1 ;  /* 0xbf80000003487423 */ /* 0x004fc80000000002 */
[----:B------:R-:W-:-:S04]  /*9530*/  FADD.FTZ R72, -R72, -RZ ;  /* 0x800000ff48487221 */ /* 0x000fc80000010100 */
[----:B------:R-:W-:-:S07]  /*9540*/  FFMA R3, R3, R72, R3 ;  /* 0x0000004803037223 */ /* 0x000fce0000000003 */
.L_x_254:
[----:B------:R-:W-:Y:S05]  /*9550*/  BSYNC.RECONVERGENT B3 ;  /* 0x0000000000037941 */ /* 0x000fea0003800200 */
.L_x_252:
[C---:B-1----:R-:W-:Y:S01]  /*9560*/  FMUL R2, R61.reuse, 0.63661974668502807617 ;  /* 0x3f22f9833d027820 */ /* 0x042fe20000400000 */
[----:B------:R-:W-:Y:S01]  /*9570*/  FSETP.GE.AND P0, PT, |R61|, 105615, PT ;  /* 0x47ce47803d00780b */ /* 0x000fe20003f06200 */
[----:B------:R-:W-:Y:S01]  /*9580*/  BSSY.RECONVERGENT B2, `(.L_x_255) ;  /* 0x0000069000027945 */ /* 0x000fe20003800200 */
[-C--:B------:R-:W-:Y:S01]  /*9590*/  FMUL R80, R80, R3.reuse ;  /* 0x0000000350507220 */ /* 0x080fe20000400000 */
[----:B------:R-:W1:Y:S01]  /*95a0*/  F2I.NTZ R72, R2 ;  /* 0x0000000200487305 */ /* 0x000e620000203100 */
[-C--:B------:R-:W-:Y:S01]  /*95b0*/  FMUL R63, R63, R3.reuse ;  /* 0x000000033f3f7220 */ /* 0x080fe20000400000 */
[----:B------:R-:W-:Y:S01]  /*95c0*/  FMUL R62, R62, R3 ;  /* 0x000000033e3e7220 */ /* 0x000fe20000400000 */
[-C--:B-1----:R-:W-:Y:S02]  /*95d0*/  I2FP.F32.S32 R76, R72.reuse ;  /* 0x00000048004c7245 */ /* 0x082fe40000201400 */
[----:B------:R-:W-:-:S03]  /*95e0*/  MOV R84, R72 ;  /* 0x0000004800547202 */ /* 0x000fc60000000f00 */
[----:B------:R-:W-:-:S04]  /*95f0*/  FFMA R73, R76, -1.5707962512969970703, R61 ;  /* 0xbfc90fda4c497823 */ /* 0x000fc8000000003d */
[----:B------:R-:W-:-:S04]  /*9600*/  FFMA R73, R76, -7.5497894158615963534e-08, R73 ;  /* 0xb3a221684c497823 */ /* 0x000fc80000000049 */
[----:B------:R-:W-:-:S04]  /*9610*/  FFMA R76, R76, -5.3903029534742383927e-15, R73 ;  /* 0xa7c234c54c4c7823 */ /* 0x000fc80000000049 */
[----:B------:R-:W-:Y:S01]  /*9620*/  IMAD.MOV.U32 R73, RZ, RZ, R76 ;  /* 0x000000ffff497224 */ /* 0x000fe200078e004c */
[----:B------:R-:W-:Y:S06]  /*9630*/  @!P0 BRA `(.L_x_256) ;  /* 0x0000000400748947 */ /* 0x000fec0003800000 */
[----:B------:R-:W-:-:S13]  /*9640*/  FSETP.NEU.AND P0, PT, |R61|, +INF , PT ;  /* 0x7f8000003d00780b */ /* 0x000fda0003f0d200 */
[----:B------:R-:W-:Y:S05]  /*9650*/  @!P0 BRA `(.L_x_257) ;  /* 0x0000000400648947 */ /* 0x000fea0003800000 */
[----:B------:R-:W-:Y:S01]  /*9660*/  SHF.L.U32 R2, R61, 0x8, RZ ;  /* 0x000000083d027819 */ /* 0x000fe200000006ff */
[----:B------:R-:W-:Y:S01]  /*9670*/  HFMA2 R73, -RZ, RZ, 0, 0 ;  /* 0x00000000ff497431 */ /* 0x000fe200000001ff */
[----:B------:R-:W-:Y:S01]  /*9680*/  MOV R75, RZ ;  /* 0x000000ff004b7202 */ /* 0x000fe20000000f00 */
[----:B------:R-:W-:Y:S01]  /*9690*/  UMOV UR5, URZ ;  /* 0x000000ff00057c82 */ /* 0x000fe20008000000 */
[----:B------:R-:W-:-:S07]  /*96a0*/  LOP3.LUT R81, R2, 0x80000000, RZ, 0xfc, !PT ;  /* 0x8000000002517812 */ /* 0x000fce00078efcff */
.L_x_258:
[----:B------:R-:W1:Y:S02]  /*96b0*/  LDC.64 R2, c[0x4][RZ] ;  /* 0x01000000ff027b82 */ /* 0x000e640000000a00 */
[----:B-1----:R-:W-:-:S06]  /*96c0*/  IMAD.WIDE.U32 R2, R75, 0x4, R2 ;  /* 0x000000044b027825 */ /* 0x002fcc00078e0002 */
[----:B------:R-:W2:Y:S01]  /*96d0*/  LDG.E.CONSTANT R2, desc[UR10][R2.64] ;  /* 0x0000000a02027981 */ /* 0x000ea2000c1e9900 */
[C---:B------:R-:W-:Y:S01]  /*96e0*/  IMAD.SHL.U32 R72, R75.reuse, 0x4, RZ ;  /* 0x000000044b487824 */ /* 0x040fe200078e00ff */
[----:B------:R-:W-:-:S04]  /*96f0*/  IADD3 R75, PT, PT, R75, 0x1, RZ ;  /* 0x000000014b4b7810 */ /* 0x000fc80007ffe0ff */
        /* <DEDUP_REMOVED lines=10> */
[----:B------:R-:W-:Y:S02]  /*97a0*/  ISETP.NE.AND P6, PT, R75, 0x6, PT ;  /* 0x000000064b00780c */ /* 0x000fe40003fc5270 */
[-C--:B------:R-:W-:Y:S02]  /*97b0*/  @P0 MOV R8, R72.reuse ;  /* 0x0000004800080202 */ /* 0x080fe40000000f00 */
[-C--:B------:R-:W-:Y:S02]  /*97c0*/  @P5 MOV R9, R72.reuse ;  /* 0x0000004800095202 */ /* 0x080fe40000000f00 */
[-C--:B------:R-:W-:Y:S02]  /*97d0*/  @P3 MOV R11, R72.reuse ;  /* 0x00000048000b3202 */ /* 0x080fe40000000f00 */
[----:B------:R-:W-:-:S02]  /*97e0*/  @P2 MOV R12, R72 ;  /* 0x00000048000c2202 */ /* 0x000fc40000000f00 */
[----:B------:R-:W-:-:S03]  /*97f0*/  @P1 MOV R13, R72 ;  /* 0x00000048000d1202 */ /* 0x000fc60000000f00 */
[----:B------:R-:W-:Y:S05]  /*9800*/  @P6 BRA `(.L_x_258) ;  /* 0xfffffffc00a86947 */ /* 0x000fea000383ffff */
        /* <DEDUP_REMOVED lines=13> */
[-C--:B------:R-:W-:Y:S02]  /*98e0*/  @P3 MOV R3, R8.reuse ;  /* 0x0000000800033202 */ /* 0x080fe40000000f00 */
[C---:B------:R-:W-:Y:S01]  /*98f0*/  ISETP.EQ.AND P3, PT, R81.reuse, -0x4, PT ;  /* 0xfffffffc5100780c */ /* 0x040fe20003f62270 */
[----:B------:R-:W-:Y:S01]  /*9900*/  @P4 IMAD.MOV.U32 R3, RZ, RZ, R9 ;  /* 0x000000ffff034224 */ /* 0x000fe200078e0009 */
[----:B------:R-:W-:Y:S02]  /*9910*/  @P4 MOV R72, R8 ;  /* 0x0000000800484202 */ /* 0x000fe40000000f00 */
[----:B------:R-:W-:Y:S02]  /*9920*/  ISETP.EQ.AND P4, PT, R81, 0x4, PT ;  /* 0x000000045100780c */ /* 0x000fe40003f82270 */
[----:B------:R-:W-:Y:S01]  /*9930*/  @P2 MOV R3, R10 ;  /* 0x0000000a00032202 */ /* 0x000fe20000000f00 */
[----:B------:R-:W-:Y:S01]  /*9940*/  @P1 IMAD.MOV.U32 R3, RZ, RZ, R11 ;  /* 0x000000ffff031224 */ /* 0x000fe200078e000b */
[----:B------:R-:W-:-:S02]  /*9950*/  @P0 MOV R3, R12 ;  /* 0x0000000c00030202 */ /* 0x000fc40000000f00 */
[----:B------:R-:W-:Y:S02]  /*9960*/  @P2 MOV R72, R9 ;  /* 0x0000000900482202 */ /* 0x000fe40000000f00 */
[----:B------:R-:W-:Y:S01]  /*9970*/  @P1 MOV R72, R10 ;  /* 0x0000000a00481202 */ /* 0x000fe20000000f00 */
[----:B------:R-:W-:Y:S01]  /*9980*/  @P3 IMAD.MOV.U32 R3, RZ, RZ, R13 ;  /* 0x000000ffff033224 */ /* 0x000fe200078e000d */
[----:B------:R-:W-:Y:S02]  /*9990*/  @P5 MOV R3, R73 ;  /* 0x0000004900035202 */ /* 0x000fe40000000f00 */
[----:B------:R-:W-:Y:S02]  /*99a0*/  @P0 MOV R72, R11 ;  /* 0x0000000b00480202 */ /* 0x000fe40000000f00 */
[----:B------:R-:W-:Y:S01]  /*99b0*/  @P3 MOV R72, R12 ;  /* 0x0000000c00483202 */ /* 0x000fe20000000f00 */
[----:B------:R-:W-:Y:S01]  /*99c0*/  IMAD.MOV.U32 R74, RZ, RZ, R3 ;  /* 0x000000ffff4a7224 */ /* 0x000fe200078e0003 */
[----:B------:R-:W-:-:S02]  /*99d0*/  @P5 MOV R72, R13 ;  /* 0x0000000d00485202 */ /* 0x000fc40000000f00 */
[----:B------:R-:W-:Y:S01]  /*99e0*/  @P4 MOV R72, R73 ;  /* 0x0000004900484202 */ /* 0x000fe20000000f00 */
[----:B------:R-:W-:Y:S06]  /*99f0*/  @!P6 BRA `(.L_x_260) ;  /* 0x00000000002ce947 */ /* 0x000fec0003800000 */
[----:B------:R-:W-:Y:S02]  /*9a00*/  @P2 MOV R75, R8 ;  /* 0x00000008004b2202 */ /* 0x000fe40000000f00 */
[----:B------:R-:W-:Y:S02]  /*9a10*/  @P1 MOV R75, R9 ;  /* 0x00000009004b1202 */ /* 0x000fe40000000f00 */
[----:B------:R-:W-:Y:S01]  /*9a20*/  @P0 MOV R75, R10 ;  /* 0x0000000a004b0202 */ /* 0x000fe20000000f00 */
[----:B------:R-:W-:Y:S01]  /*9a30*/  @P3 IMAD.MOV.U32 R75, RZ, RZ, R11 ;  /* 0x000000ffff4b3224 */ /* 0x000fe200078e000b */
[----:B------:R-:W-:Y:S02]  /*9a40*/  ISETP.EQ.AND P0, PT, R81, 0x8, PT ;  /* 0x000000085100780c */ /* 0x000fe40003f02270 */
[----:B------:R-:W-:Y:S02]  /*9a50*/  @P5 MOV R75, R12 ;  /* 0x0000000c004b5202 */ /* 0x000fe40000000f00 */
[----:B------:R-:W-:-:S02]  /*9a60*/  @P4 MOV R75, R13 ;  /* 0x0000000d004b4202 */ /* 0x000fc40000000f00 */
[----:B------:R-:W-:-:S04]  /*9a70*/  LOP3.LUT R3, R2, 0x1f, RZ, 0xc0, !PT ;  /* 0x0000001f02037812 */ /* 0x000fc800078ec0ff */
[----:B------:R-:W-:-:S03]  /*9a80*/  SHF.L.W.U32.HI R74, R72, R3, R74 ;  /* 0x00000003484a7219 */ /* 0x000fc60000010e4a */
[----:B------:R-:W-:-:S04]  /*9a90*/  @P0 MOV R75, R73 ;  /* 0x00000049004b0202 */ /* 0x000fc80000000f00 */
[----:B------:R-:W-:-:S07]  /*9aa0*/  SHF.L.W.U32.HI R72, R75, R3, R72 ;  /* 0x000000034b487219 */ /* 0x000fce0000010e48 */
.L_x_260:
[----:B------:R-:W-:Y:S05]  /*9ab0*/  BSYNC.RECONVERGENT B3 ;  /* 0x0000000000037941 */ /* 0x000fea0003800200 */
.L_x_259:
        /* <DEDUP_REMOVED lines=19> */
.L_x_257:
[----:B------:R-:W-:Y:S02]  /*9bf0*/  HFMA2 R72, -RZ, RZ, 0, 0 ;  /* 0x00000000ff487431 */ /* 0x000fe400000001ff */
[----:B------:R-:W-:-:S07]  /*9c00*/  FMUL R73, RZ, R61 ;  /* 0x0000003dff497220 */ /* 0x000fce0000400000 */
.L_x_256:
[----:B------:R-:W-:Y:S05]  /*9c10*/  BSYNC.RECONVERGENT B2 ;  /* 0x0000000000027941 */ /* 0x000fea0003800200 */
.L_x_255:
[----:B------:R-:W-:Y:S02]  /*9c20*/  IMAD.MOV.U32 R2, RZ, RZ, 0x37cbac00 ;  /* 0x37cbac00ff027424 */ /* 0x000fe400078e00ff */
[----:B------:R-:W-:Y:S01]  /*9c30*/  FMUL R3, R73, R73 ;  /* 0x0000004949037220 */ /* 0x000fe20000400000 */
[C---:B------:R-:W-:Y:S01]  /*9c40*/  LOP3.LUT R74, R72.reuse, 0x1, RZ, 0xc0, !PT ;  /* 0x00000001484a7812 */ /* 0x040fe200078ec0ff */
[----:B------:R-:W-:Y:S01]  /*9c50*/  HFMA2 R75, -RZ, RZ, 1.541015625, -0.052001953125 ;  /* 0x3e2aaaa8ff4b7431 */ /* 0x000fe200000001ff */
[----:B------:R-:W-:Y:S01]  /*9c60*/  IADD3 R81, PT, PT, R72, 0x1, RZ ;  /* 0x0000000148517810 */ /* 0x000fe20007ffe0ff */
[----:B------:R-:W-:Y:S01]  /*9c70*/  FFMA R2, R3, R2, -0.0013887860113754868507 ;  /* 0xbab607ed03027423 */ /* 0x000fe20000000002 */
[----:B------:R-:W-:Y:S01]  /*9c80*/  ISETP.NE.U32.AND P0, PT, R74, 0x1, PT ;  /* 0x000000014a00780c */ /* 0x000fe20003f05070 */
[----:B------:R-:W-:Y:S01]  /*9c90*/  BSSY.RECONVERGENT B2, `(.L_x_261) ;  /* 0x000006d000027945 */ /* 0x000fe20003800200 */
[----:B------:R-:W-:Y:S02]  /*9ca0*/  MOV R74, 0x3c0885e4 ;  /* 0x3c0885e4004a7802 */ /* 0x000fe40000000f00 */
[----:B------:R-:W-:-:S02]  /*9cb0*/  FSEL R72, R2, -0.00019574658654164522886, P0 ;  /* 0xb94d415302487808 */ /* 0x000fc40000000000 */
[----:B------:R-:W-:Y:S02]  /*9cc0*/  FSEL R74, R74, 0.041666727513074874878, !P0 ;  /* 0x3d2aaabb4a4a7808 */ /* 0x000fe40004000000 */
[----:B------:R-:W-:Y:S02]  /*9cd0*/  LOP3.LUT P1, RZ, R81, 0x2, RZ, 0xc0, !PT ;  /* 0x0000000251ff7812 */ /* 0x000fe4000782c0ff */
[----:B------:R-:W-:Y:S01]  /*9ce0*/  FSEL R2, R73, 1, !P0 ;  /* 0x3f80000049027808 */ /* 0x000fe20004000000 */
[----:B------:R-:W-:Y:S01]  /*9cf0*/  FFMA R72, R3, R72, R74 ;  /* 0x0000004803487223 */ /* 0x000fe2000000004a */
[----:B------:R-:W-:Y:S02]  /*9d00*/  FSEL R75, -R75, -0.4999999701976776123, !P0 ;  /* 0xbeffffff4b4b7808 */ /* 0x000fe40004000100 */
        /* <DEDUP_REMOVED lines=11> */
[----:B------:R-:W-:Y:S02]  /*9dc0*/  IMAD.SHL.U32 R2, R61, 0x100, RZ ;  /* 0x000001003d027824 */ /* 0x000fe400078e00ff */
[----:B------:R-:W-:Y:S01]  /*9dd0*/  HFMA2 R75, -RZ, RZ, 0, 0 ;  /* 0x00000000ff4b7431 */ /* 0x000fe200000001ff */
[----:B------:R-:W-:Y:S01]  /*9de0*/  MOV R73, RZ ;  /* 0x000000ff00497202 */ /* 0x000fe20000000f00 */
[----:B------:R-:W-:Y:S01]  /*9df0*/  UMOV UR5, URZ ;  /* 0x000000ff00057c82 */ /* 0x000fe20008000000 */
[----:B------:R-:W-:-:S07]  /*9e00*/  LOP3.LUT R85, R2, 0x80000000, RZ, 0xfc, !PT ;  /* 0x8000000002557812 */ /* 0x000fce00078efcff */
.L_x_264:
        /* <DEDUP_REMOVED lines=25> */
[----:B------:R-:W-:Y:S02]  /*9fa0*/  LOP3.LUT P6, RZ, R74, 0x1f, RZ, 0xc0, !PT ;  /* 0x0000001f4aff7812 */ /* 0x000fe400078cc0ff */
[----:B------:R-:W-:-:S04]  /*9fb0*/  IADD3 R2, PT, PT, R2, -0x80, RZ ;  /* 0xffffff8002027810 */ /* 0x000fc80007ffe0ff */
[----:B------:R-:W-:-:S05]  /*9fc0*/  SHF.R.U32.HI R2, RZ, 0x5, R2 ;  /* 0x00000005ff027819 */ /* 0x000fca0000011602 */
[----:B------:R-:W-:-:S05]  /*9fd0*/  IMAD.U32 R75, R2, -0x4, RZ ;  /* 0xfffffffc024b7824 */ /* 0x000fca00078e00ff */
[C---:B------:R-:W-:Y:S02]  /*9fe0*/  ISETP.EQ.AND P3, PT, R75.reuse, -0x18, PT ;  /* 0xffffffe84b00780c */ /* 0x040fe40003f62270 */
[C---:B------:R-:W-:Y:S02]  /*9ff0*/  ISETP.EQ.AND P4, PT, R75.reuse, -0x14, PT ;  /* 0xffffffec4b00780c */ /* 0x040fe40003f82270 */
[C---:B------:R-:W-:Y:S02]  /*a000*/  ISETP.EQ.AND P2, PT, R75.reuse, -0x10, PT ;  /* 0xfffffff04b00780c */ /* 0x040fe40003f42270 */
[C---:B------:R-:W-:Y:S02]  /*a010*/  ISETP.EQ.AND P1, PT, R75.reuse, -0xc, PT ;  /* 0xfffffff44b00780c */ /* 0x040fe40003f22270 */
[C---:B------:R-:W-:Y:S02]  /*a020*/  ISETP.EQ.AND P0, PT, R75.reuse, -0x8, PT ;  /* 0xfffffff84b00780c */ /* 0x040fe40003f02270 */
[----:B------:R-:W-:-:S03]  /*a030*/  ISETP.EQ.AND P5, PT, R75, RZ, PT ;  /* 0x000000ff4b00720c */ /* 0x000fc60003fa2270 */
[-C--:B------:R-:W-:Y:S02]  /*a040*/  @P3 MOV R72, R8.reuse ;  /* 0x0000000800483202 */ /* 0x080fe40000000f00 */
[C---:B------:R-:W-:Y:S02]  /*a050*/  ISETP.EQ.AND P3, PT, R75.reuse, -0x4, PT ;  /* 0xfffffffc4b00780c */ /* 0x040fe40003f62270 */
[----:B------:R-:W-:Y:S01]  /*a060*/  @P4 MOV R2, R8 ;  /* 0x0000000800024202 */ /* 0x000fe20000000f00 */
[----:B------:R-:W-:Y:S01]  /*a070*/  @P2 IMAD.MOV.U32 R2, RZ, RZ, R9 ;  /* 0x000000ffff022224 */ /* 0x000fe200078e0009 */
[----:B------:R-:W-:Y:S02]  /*a080*/  @P4 MOV R72, R9 ;  /* 0x0000000900484202 */ /* 0x000fe40000000f00 */
[----:B------:R-:W-:Y:S02]  /*a090*/  ISETP.EQ.AND P4, PT, R75, 0x4, PT ;  /* 0x000000044b00780c */ /* 0x000fe40003f82270 */
[----:B------:R-:W-:-:S02]  /*a0a0*/  @P2 MOV R72, R10 ;  /* 0x0000000a00482202 */ /* 0x000fc40000000f00 */
[----:B------:R-:W-:Y:S01]  /*a0b0*/  @P1 MOV R2, R10 ;  /* 0x0000000a00021202 */ /* 0x000fe20000000f00 */
[----:B------:R-:W-:Y:S01]  /*a0c0*/  @P0 IMAD.MOV.U32 R2, RZ, RZ, R11 ;  /* 0x000000ffff020224 */ /* 0x000fe200078e000b */
[----:B------:R-:W-:Y:S02]  /*a0d0*/  @P1 MOV R72, R11 ;  /* 0x0000000b00481202 */ /* 0x000fe40000000f00 */
[-C--:B------:R-:W-:Y:S02]  /*a0e0*/  @P0 MOV R72, R12.reuse ;  /* 0x0000000c00480202 */ /* 0x080fe40000000f00 */
[----:B------:R-:W-:Y:S01]  /*a0f0*/  @P3 MOV R2, R12 ;  /* 0x0000000c00023202 */ /* 0x000fe20000000f00 */
[----:B------:R-:W-:Y:S01]  /*a100*/  @P5 IMAD.MOV.U32 R2, RZ, RZ, R13 ;  /* 0x000000ffff025224 */ /* 0x000fe200078e000d */
[----:B------:R-:W-:Y:S02]  /*a110*/  @P3 MOV R72, R13 ;  /* 0x0000000d00483202 */ /* 0x000fe40000000f00 */
[----:B------:R-:W-:-:S02]  /*a120*/  @P5 MOV R72, R73 ;  /* 0x0000004900485202 */ /* 0x000fc40000000f00 */
[----:B------:R-:W-:Y:S01]  /*a130*/  @P4 MOV R2, R73 ;  /* 0x0000004900024202 */ /* 0x000fe20000000f00 */
[----:B------:R-:W-:Y:S06]  /*a140*/  @!P6 BRA `(.L_x_266) ;  /* 0x00000000002ce947 */ /* 0x000fec0003800000 */
[----:B------:R-:W-:Y:S01]  /*a150*/  @P2 MOV R3, R8 ;  /* 0x0000000800032202 */ /* 0x000fe20000000f00 */
[----:B------:R-:W-:Y:S01]  /*a160*/  @P1 IMAD.MOV.U32 R3, RZ, RZ, R9 ;  /* 0x000000ffff031224 */ /* 0x000fe200078e0009 */
[----:B------:R-:W-:Y:S02]  /*a170*/  @P0 MOV R3, R10 ;  /* 0x0000000a00030202 */ /* 0x000fe40000000f00 */
[----:B------:R-:W-:Y:S02]  /*a180*/  ISETP.EQ.AND P0, PT, R75, 0x8, PT ;  /* 0x000000084b00780c */ /* 0x000fe40003f02270 */
[----:B------:R-:W-:Y:S02]  /*a190*/  @P3 MOV R3, R11 ;  /* 0x0000000b00033202 */ /* 0x000fe40000000f00 */
[----:B------:R-:W-:Y:S01]  /*a1a0*/  @P5 MOV R3, R12 ;  /* 0x0000000c00035202 */ /* 0x000fe20000000f00 */
[----:B------:R-:W-:Y:S01]  /*a1b0*/  @P4 IMAD.MOV.U32 R3, RZ, RZ, R13 ;  /* 0x000000ffff034224 */ /* 0x000fe200078e000d */
[----:B------:R-:W-:-:S04]  /*a1c0*/  LOP3.LUT R75, R74, 0x1f, RZ, 0xc0, !PT ;  /* 0x0000001f4a4b7812 */ /* 0x000fc800078ec0ff */
[----:B------:R-:W-:-:S03]  /*a1d0*/  SHF.L.W.U32.HI R72, R2, R75, R72 ;  /* 0x0000004b02487219 */ /* 0x000fc60000010e48 */
[----:B------:R-:W-:-:S04]  /*a1e0*/  @P0 MOV R3, R73 ;  /* 0x0000004900030202 */ /* 0x000fc80000000f00 */
[----:B------:R-:W-:-:S07]  /*a1f0*/  SHF.L.W.U32.HI R2, R3, R75, R2 ;  /* 0x0000004b03027219 */ /* 0x000fce0000010e02 */
.L_x_266:
[----:B------:R-:W-:Y:S05]  /*a200*/  BSYNC.RECONVERGENT B3 ;  /* 0x0000000000037941 */ /* 0x000fea0003800200 */
.L_x_265:
[C---:B------:R-:W-:Y:S01]  /*a210*/  SHF.L.W.U32.HI R84, R2.reuse, 0x2, R72 ;  /* 0x0000000202547819 */ /* 0x040fe20000010e48 */
[----:B------:R-:W-:Y:S01]  /*a220*/  UMOV UR6, 0x54442d19 ;  /* 0x54442d1900067882 */ /* 0x000fe20000000000 */
[----:B------:R-:W-:Y:S01]  /*a230*/  SHF.L.U32 R2, R2, 0x2, RZ ;  /* 0x0000000202027819 */ /* 0x000fe200000006ff */
        /* <DEDUP_REMOVED lines=10> */
[----:B------:R-:W-:-:S05]  /*a2e0*/  IADD3 R61, PT, PT, -R84, RZ, RZ ;  /* 0x000000ff543d7210 */ /* 0x000fca0007ffe1ff */
[----:B------:R-:W-:Y:S01]  /*a2f0*/  @!P1 IMAD.MOV.U32 R84, RZ, RZ, R61 ;  /* 0x000000ffff549224 */ /* 0x000fe200078e003d */
[----:B-1----:R-:W-:-:S06]  /*a300*/  DMUL R2, R2, UR6 ;  /* 0x0000000602027c28 */ /* 0x002fcc0008000000 */
[----:B------:R-:W1:Y:S02]  /*a310*/  F2F.F32.F64 R76, R2 ;  /* 0x00000002004c7310 */ /* 0x000e640000301000 */
[----:B-1----:R-:W-:Y:S01]  /*a320*/  FSEL R76, -R76, R76, !P0 ;  /* 0x0000004c4c4c7208 */ /* 0x002fe20004000100 */
[----:B------:R-:W-:Y:S06]  /*a330*/  BRA `(.L_x_262) ;  /* 0x0000000000087947 */ /* 0x000fec0003800000 */
.L_x_263:
[----:B------:R-:W-:Y:S01]  /*a340*/  FMUL R76, RZ, R61 ;  /* 0x0000003dff4c7220 */ /* 0x000fe20000400000 */
[----:B------:R-:W-:-:S07]  /*a350*/  MOV R84, RZ ;  /* 0x000000ff00547202 */ /* 0x000fce0000000f00 */
.L_x_262:
[----:B------:R-:W-:Y:S05]  /*a360*/  BSYNC.RECONVERGENT B2 ;  /* 0x0000000000027941 */ /* 0x000fea0003800200 */
.L_x_261:
        /* <DEDUP_REMOVED lines=12> */
.L_x_268:
[----:B------:R-:W-:Y:S01]  /*a430*/  FMUL.FTZ R72, R61, R2 ;  /* 0x000000023d487220 */ /* 0x000fe20000410000 */
[----:B------:R-:W-:-:S03]  /*a440*/  FMUL.FTZ R2, R2, 0.5 ;  /* 0x3f00000002027820 */ /* 0x000fc60000410000 */
[----:B------:R-:W-:-:S04]  /*a450*/  FFMA R3, -R72, R72, R61 ;  /* 0x0000004848037223 */ /* 0x000fc8000000013d */
[----:B------:R-:W-:-:S07]  /*a460*/  FFMA R72, R3, R2, R72 ;  /* 0x0000000203487223 */ /* 0x000fce0000000048 */
.L_x_269:
[----:B------:R-:W-:Y:S05]  /*a470*/  BSYNC.RECONVERGENT B2 ;  /* 0x0000000000027941 */ /* 0x000fea0003800200 */
.L_x_267:
        /* <DEDUP_REMOVED lines=14> */
[----:B------:R-:W-:Y:S01]  /*a560*/  FFMA R73, R3, R76, RZ ;  /* 0x0000004c03497223 */ /* 0x000fe200000000ff */
[----:B------:R-:W-:Y:S01]  /*a570*/  FMUL R74, R79, R62 ;  /* 0x0000003e4f4a7220 */ /* 0x000fe20000400000 */
[----:B------:R-:W-:Y:S01]  /*a580*/  FFMA R2, R3, R2, R75 ;  /* 0x0000000203027223 */ /* 0x000fe2000000004b */
[----:B------:R-:W-:-:S02]  /*a590*/  FMUL R3, R77, R63 ;  /* 0x0000003f4d037220 */ /* 0x000fc40000400000 */
[----:B------:R-:W-:Y:S01]  /*a5a0*/  FFMA R74, R77, R80, -R74 ;  /* 0x000000504d4a7223 */ /* 0x000fe2000000084a */
[----:B------:R-:W-:Y:S01]  /*a5b0*/  FFMA R73, R73, R2, R76 ;  /* 0x0000000249497223 */ /* 0x000fe2000000004c */
[----:B------:R-:W-:Y:S01]  /*a5c0*/  FADD R2, -R61, 1 ;  /* 0x3f8000003d027421 */ /* 0x000fe20000000100 */
[C---:B------:R-:W-:Y:S01]  /*a5d0*/  FMUL R76, R78.reuse, R80 ;  /* 0x000000504e4c7220 */ /* 0x040fe20000400000 */
[----:B------:R-:W-:-:S03]  /*a5e0*/  FFMA R62, R78, R62, -R3 ;  /* 0x0000003e4e3e7223 */ /* 0x000fc60000000803 */
[----:B------:R-:W-:Y:S01]  /*a5f0*/  IADD3 R75, PT, PT, R2, -0xd000000, RZ ;  /* 0xf3000000024b7810 */ /* 0x000fe20007ffe0ff */
[----:B------:R-:W-:Y:S01]  /*a600*/  @P0 FADD R73, RZ, -R73 ;  /* 0x80000049ff490221 */ /* 0x000fe20000000000 */
[----:B------:R-:W-:Y:S02]  /*a610*/  FFMA R76, R79, R63, -R76 ;  /* 0x0000003f4f4c7223 */ /* 0x000fe4000000084c */
[----:B------:R-:W-:Y:S01]  /*a620*/  ISETP.GT.U32.AND P0, PT, R75, 0x727fffff, PT ;  /* 0x727fffff4b00780c */ /* 0x000fe20003f04070 */
[----:B------:R1:W2:Y:S01]  /*a630*/  MUFU.RSQ R63, R2 ;  /* 0x00000002003f7308 */ /* 0x0002a20000001400 */
[C---:B------:R-:W-:Y:S01]  /*a640*/  FMUL R3, R73.reuse, R62 ;  /* 0x0000003e49037220 */ /* 0x040fe20000400000 */
[C---:B------:R-:W-:Y:S01]  /*a650*/  FMUL R61, R73.reuse, R74 ;  /* 0x0000004a493d7220 */ /* 0x040fe20000400000 */
[----:B------:R-:W-:Y:S02]  /*a660*/  FMUL R73, R73, R76 ;  /* 0x0000004c49497220 */ /* 0x000fe40000400000 */
[-C--:B------:R-:W-:Y:S01]  /*a670*/  FMUL R76, R3, R72.reuse ;  /* 0x00000048034c7220 */ /* 0x080fe20000400000 */
[-C--:B------:R-:W-:Y:S01]  /*a680*/  FMUL R61, R61, R72.reuse ;  /* 0x000000483d3d7220 */ /* 0x080fe20000400000 */
[----:B------:R-:W-:-:S02]  /*a690*/  FMUL R80, R73, R72 ;  /* 0x0000004849507220 */ /* 0x000fc40000400000 */
[-C--:B------:R-:W-:Y:S01]  /*a6a0*/  FFMA R76, R81, R72.reuse, R76 ;  /* 0x00000048514c7223 */ /* 0x080fe2000000004c */
[-C--:B------:R-:W-:Y:S01]  /*a6b0*/  FFMA R61, R82, R72.reuse, R61 ;  /* 0x00000048523d7223 */ /* 0x080fe2000000003d */
[----:B------:R-:W-:Y:S01]  /*a6c0*/  FFMA R80, R83, R72, R80 ;  /* 0x0000004853507223 */ /* 0x000fe20000000050 */
[----:B-1----:R-:W-:Y:S06]  /*a6d0*/  @!P0 BRA `(.L_x_271) ;  /* 0x00000000000c8947 */ /* 0x002fec0003800000 */
[----:B------:R-:W-:-:S07]  /*a6e0*/  MOV R3, 0xa700 ;  /* 0x0000a70000037802 */ /* 0x000fce0000000f00 */
[----:B0-2---:R-:W-:Y:S05]  /*a6f0*/  CALL.REL.NOINC `($__internal_3_$__cuda_sm20_sqrt_rn_f32_slowpath) ;  /* 0x00000010007c7944 */ /* 0x005fea0003c00000 */
[----:B------:R-:W-:Y:S05]  /*a700*/  BRA `(.L_x_272) ;  /* 0x0000000000107947 */ /* 0x000fea0003800000 */
.L_x_271:
[----:B--2---:R-:W-:Y:S01]  /*a710*/  FMUL.FTZ R3, R2, R63 ;  /* 0x0000003f02037220 */ /* 0x004fe20000410000 */
[----:B------:R-:W-:-:S03]  /*a720*/  FMUL.FTZ R72, R63, 0.5 ;  /* 0x3f0000003f487820 */ /* 0x000fc60000410000 */
[----:B------:R-:W-:-:S04]  /*a730*/  FFMA R2, -R3, R3, R2 ;  /* 0x0000000303027223 */ /* 0x000fc80000000102 */
[----:B------:R-:W-:-:S07]  /*a740*/  FFMA R72, R2, R72, R3 ;  /* 0x0000004802487223 */ /* 0x000fce0000000003 */
.L_x_272:
[----:B------:R-:W-:Y:S05]  /*a750*/  BSYNC.RECONVERGENT B2 ;  /* 0x0000000000027941 */ /* 0x000fea0003800200 */
.L_x_270:
[-C--:B------:R-:W-:Y:S01]  /*a760*/  FFMA R62, R78, R72.reuse, R61 ;  /* 0x000000484e3e7223 */ /* 0x080fe2000000003d */
[-C--:B------:R-:W-:Y:S01]  /*a770*/  FFMA R61, R79, R72.reuse, R76 ;  /* 0x000000484f3d7223 */ /* 0x080fe2000000004c */
[----:B------:R-:W-:Y:S01]  /*a780*/  FFMA R63, R77, R72, R80 ;  /* 0x000000484d3f7223 */ /* 0x000fe20000000050 */
[----:B------:R-:W-:Y:S01]  /*a790*/  BSSY.RECONVERGENT B2, `(.L_x_273) ;  /* 0x0000011000027945 */ /* 0x000fe20003800200 */
[----:B------:R-:W-:-:S04]  /*a7a0*/  FMUL R2, R62, R62 ;  /* 0x0000003e3e027220 */ /* 0x000fc80000400000 */
[----:B------:R-:W-:-:S04]  /*a7b0*/  FFMA R2, R61, R61, R2 ;  /* 0x0000003d3d027223 */ /* 0x000fc80000000002 */
[----:B------:R-:W-:-:S04]  /*a7c0*/  FFMA R3, R63, R63, R2 ;  /* 0x0000003f3f037223 */ /* 0x000fc80000000002 */
[----:B------:R-:W-:Y:S01]  /*a7d0*/  VIADD R2, R3, 0xf3000000 ;  /* 0xf300000003027836 */ /* 0x000fe20000000000 */
[----:B------:R1:W2:Y:S04]  /*a7e0*/  MUFU.RSQ R72, R3 ;  /* 0x0000000300487308 */ /* 0x0002a80000001400 */
[----:B------:R-:W-:-:S13]  /*a7f0*/  ISETP.GT.U32.AND P0, PT, R2, 0x727fffff, PT ;  /* 0x727fffff0200780c */ /* 0x000fda0003f04070 */
[----:B-12---:R-:W-:Y:S05]  /*a800*/  @!P0 BRA `(.L_x_274) ;  /* 0x0000000000148947 */ /* 0x006fea0003800000 */
[----:B------:R-:W-:Y:S02]  /*a810*/  MOV R2, R3 ;  /* 0x0000000300027202 */ /* 0x000fe40000000f00 */
[----:B------:R-:W-:-:S07]  /*a820*/  MOV R3, 0xa840 ;  /* 0x0000a84000037802 */ /* 0x000fce0000000f00 */
[----:B0-----:R-:W-:Y:S05]  /*a830*/  CALL.REL.NOINC `($__internal_3_$__cuda_sm20_sqrt_rn_f32_slowpath) ;  /* 0x00000010002c7944 */ /* 0x001fea0003c00000 */
[----:B------:R-:W-:Y:S01]  /*a840*/  MOV R2, R72 ;  /* 0x0000004800027202 */ /* 0x000fe20000000f00 */
[----:B------:R-:W-:Y:S06]  /*a850*/  BRA `(.L_x_275) ;  /* 0x0000000000107947 */ /* 0x000fec0003800000 */
.L_x_274:
[----:B------:R-:W-:Y:S01]  /*a860*/  FMUL.FTZ R2, R3, R72 ;  /* 0x0000004803027220 */ /* 0x000fe20000410000 */
[----:B------:R-:W-:-:S03]  /*a870*/  FMUL.FTZ R72, R72, 0.5 ;  /* 0x3f00000048487820 */ /* 0x000fc60000410000 */
[----:B------:R-:W-:-:S04]  /*a880*/  FFMA R3, -R2, R2, R3 ;  /* 0x0000000202037223 */ /* 0x000fc80000000103 */
[----:B------:R-:W-:-:S07]  /*a890*/  FFMA R2, R3, R72, R2 ;  /* 0x0000004803027223 */ /* 0x000fce0000000002 */
.L_x_275:
[----:B------:R-:W-:Y:S05]  /*a8a0*/  BSYNC.RECONVERGENT B2 ;  /* 0x0000000000027941 */ /* 0x000fea0003800200 */
.L_x_273:
        /* <DEDUP_REMOVED lines=8> */
.L_x_277:
[----:B------:R-:W1:Y:S02]  /*a930*/  MUFU.RCP R3, R2 ;  /* 0x0000000200037308 */ /* 0x000e640000001000 */
[----:B-1----:R-:W-:-:S04]  /*a940*/  FFMA R72, R3, R2, -1 ;  /* 0xbf80000003487423 */ /* 0x002fc80000000002 */
[----:B------:R-:W-:-:S04]  /*a950*/  FADD.FTZ R72, -R72, -RZ ;  /* 0x800000ff48487221 */ /* 0x000fc80000010100 */
[----:B------:R-:W-:-:S07]  /*a960*/  FFMA R2, R3, R72, R3 ;  /* 0x0000004803027223 */ /* 0x000fce0000000003 */
.L_x_278:
[----:B------:R-:W-:Y:S05]  /*a970*/  BSYNC.RECONVERGENT B3 ;  /* 0x0000000000037941 */ /* 0x000fea0003800200 */
.L_x_276:
[-C--:B------:R-:W-:Y:S01]  /*a980*/  FMUL R61, R61, R2.reuse ;  /* 0x000000023d3d7220 */ /* 0x080fe20000400000 */
[-C--:B------:R-:W-:Y:S01]  /*a990*/  FMUL R62, R62, R2.reuse ;  /* 0x000000023e3e7220 */ /* 0x080fe20000400000 */
[----:B------:R-:W-:-:S07]  /*a9a0*/  FMUL R63, R63, R2 ;  /* 0x000000023f3f7220 */ /* 0x000fce0000400000 */
.L_x_234:
[----:B------:R-:W-:Y:S05]  /*a9b0*/  BSYNC.RECONVERGENT B1 ;  /* 0x0000000000017941 */ /* 0x000fea0003800200 */
.L_x_231:
[----:B------:R-:W-:Y:S05]  /*a9c0*/  BRA `(.L_x_279) ;  /* 0xffffffc000007947 */ /* 0x000fea000383ffff */
.L_x_219:
[----:B------:R-:W-:Y:S05]  /*a9d0*/  BSYNC.RECONVERGENT B0 ;  /* 0x0000000000007941 */ /* 0x000fea0003800200 */
.L_x_173:
        /* <DEDUP_REMOVED lines=8> */
[----:B------:R-:W-:Y:S01]  /*aa60*/  FMNMX.NAN R2, R48, 1, PT ;  /* 0x3f80000030027809 */ /* 0x000fe20003820000 */
[----:B------:R-:W-:Y:S01]  /*aa70*/  UPLOP3.LUT UP0, UPT, UPT, UPT, UPT, 0x40, 0x4 ;  /* 0x000000000004789c */ /* 0x000fe20003f0e870 */
[----:B------:R-:W-:Y:S01]  /*aa80*/  FMNMX.NAN R3, R47, 1, PT ;  /* 0x3f8000002f037809 */ /* 0x000fe20003820000 */
[----:B------:R-:W-:Y:S01]  /*aa90*/  UMOV UR8, 0x0 ;  /* 0x0000000000087882 */ /* 0x000fe20000000000 */
[----:B------:R-:W-:Y:S01]  /*aaa0*/  FMNMX.NAN R17, R46, 1, PT ;  /* 0x3f8000002e117809 */ /* 0x000fe20003820000 */
[----:B------:R-:W-:Y:S01]  /*aab0*/  FMUL R2, R2, 0.25 ;  /* 0x3e80000002027820 */ /* 0x000fe20000400000 */
[----:B------:R-:W-:Y:S01]  /*aac0*/  FSETP.GEU.AND P0, PT, R48, RZ, PT ;  /* 0x000000ff3000720b */ /* 0x000fe20003f0e000 */
[----:B------:R-:W-:Y:S01]  /*aad0*/  FMUL R18, R3, 0.25 ;  /* 0x3e80000003127820 */ /* 0x000fe20000400000 */
[----:B------:R-:W-:Y:S01]  /*aae0*/  FSETP.GEU.AND P1, PT, R47, RZ, PT ;  /* 0x000000ff2f00720b */ /* 0x000fe20003f2e000 */
[----:B------:R-:W-:Y:S01]  /*aaf0*/  FMUL R17, R17, 0.25 ;  /* 0x3e80000011117820 */ /* 0x000fe20000400000 */
[----:B------:R-:W-:Y:S01]  /*ab00*/  FSETP.GEU.AND P2, PT, R46, RZ, PT ;  /* 0x000000ff2e00720b */ /* 0x000fe20003f4e000 */
[----:B------:R-:W-:Y:S01]  /*ab10*/  UMOV UR9, 0x3ff80000 ;  /* 0x3ff8000000097882 */ /* 0x000fe20000000000 */
[----:B------:R-:W-:-:S02]  /*ab20*/  FSEL R3, R2, RZ, P0 ;  /* 0x000000ff02037208 */ /* 0x000fc40000000000 */
[----:B------:R-:W-:Y:S02]  /*ab30*/  FSEL R18, R18, RZ, P1 ;  /* 0x000000ff12127208 */ /* 0x000fe40000800000 */
[----:B------:R-:W-:Y:S01]  /*ab40*/  FSEL R17, R17, RZ, P2 ;  /* 0x000000ff11117208 */ /* 0x000fe20001000000 */
[----:B------:R-:W-:Y:S02]  /*ab50*/  FADD R14, R3, R14 ;  /* 0x0000000e030e7221 */ /* 0x000fe40000000000 */
[----:B------:R-:W-:Y:S02]  /*ab60*/  FADD R15, R18, R15 ;  /* 0x0000000f120f7221 */ /* 0x000fe40000000000 */
[----:B------:R-:W-:Y:S01]  /*ab70*/  FADD R16, R17, R16 ;  /* 0x0000001011107221 */ /* 0x000fe20000000000 */
[----:B------:R1:W-:Y:S04]  /*ab80*/  STG.E desc[UR10][R44.64], R14 ;  /* 0x0000000e2c007986 */ /* 0x0003e8000c10190a */
[----:B------:R1:W-:Y:S04]  /*ab90*/  STG.E desc[UR10][R44.64+0x4], R15 ;  /* 0x0000040f2c007986 */ /* 0x0003e8000c10190a */
[----:B------:R1:W-:Y:S01]  /*aba0*/  STG.E desc[UR10][R44.64+0x8], R16 ;  /* 0x000008102c007986 */ /* 0x0003e2000c10190a */
[----:B------:R-:W-:Y:S05]  /*abb0*/  BRA.U UP1, `(.L_x_281) ;  /* 0xffffff5901c07547 */ /* 0x000fea000b83ffff */
[----:B------:R-:W-:Y:S05]  /*abc0*/  EXIT ;  /* 0x000000000000794d */ /* 0x000fea0003800000 */
.L_x_8:
[----:B-----5:R-:W-:Y:S01]  /*abd0*/  FADD R14, RZ, R14 ;  /* 0x0000000eff0e7221 */ /* 0x020fe20000000000 */
[----:B------:R-:W-:Y:S01]  /*abe0*/  FADD R15, RZ, R15 ;  /* 0x0000000fff0f7221 */ /* 0x000fe20000000000 */
[----:B------:R-:W-:Y:S02]  /*abf0*/  FADD R16, RZ, R16 ;  /* 0x00000010ff107221 */ /* 0x000fe40000000000 */
[----:B------:R-:W-:Y:S01]  /*ac00*/  FADD R14, RZ, R14 ;  /* 0x0000000eff0e7221 */ /* 0x000fe20000000000 */
[----:B------:R-:W-:Y:S01]  /*ac10*/  FADD R15, RZ, R15 ;  /* 0x0000000fff0f7221 */ /* 0x000fe20000000000 */
[----:B------:R-:W-:Y:S02]  /*ac20*/  FADD R16, RZ, R16 ;  /* 0x00000010ff107221 */ /* 0x000fe40000000000 */
[----:B------:R-:W-:Y:S01]  /*ac30*/  FADD R14, RZ, R14 ;  /* 0x0000000eff0e7221 */ /* 0x000fe20000000000 */
[----:B------:R-:W-:Y:S01]  /*ac40*/  FADD R15, RZ, R15 ;  /* 0x0000000fff0f7221 */ /* 0x000fe20000000000 */
[----:B------:R-:W-:-:S02]  /*ac50*/  FADD R16, RZ, R16 ;  /* 0x00000010ff107221 */ /* 0x000fc40000000000 */
[----:B------:R-:W-:Y:S01]  /*ac60*/  FADD R3, RZ, R14 ;  /* 0x0000000eff037221 */ /* 0x000fe20000000000 */
[----:B------:R-:W-:Y:S01]  /*ac70*/  FADD R15, RZ, R15 ;  /* 0x0000000fff0f7221 */ /* 0x000fe20000000000 */
[----:B------:R-:W-:-:S03]  /*ac80*/  FADD R5, RZ, R16 ;  /* 0x00000010ff057221 */ /* 0x000fc60000000000 */
[----:B------:R-:W-:Y:S04]  /*ac90*/  STG.E desc[UR10][R44.64], R3 ;  /* 0x000000032c007986 */ /* 0x000fe8000c10190a */
[----:B------:R-:W-:Y:S04]  /*aca0*/  STG.E desc[UR10][R44.64+0x4], R15 ;  /* 0x0000040f2c007986 */ /* 0x000fe8000c10190a */
[----:B------:R-:W-:Y:S01]  /*acb0*/  STG.E desc[UR10][R44.64+0x8], R5 ;  /* 0x000008052c007986 */ /* 0x000fe2000c10190a */
[----:B------:R-:W-:Y:S05]  /*acc0*/  EXIT ;  /* 0x000000000000794d */ /* 0x000fea0003800000 */
        .weak           $__internal_0_$__cuda_sm20_dblrcp_rn_slowpath_v3
        .type           $__internal_0_$__cuda_sm20_dblrcp_rn_slowpath_v3,@function
        .size           $__internal_0_$__cuda_sm20_dblrcp_rn_slowpath_v3,($__internal_1_$__cuda_sm20_div_rn_f64_full - $__internal_0_$__cuda_sm20_dblrcp_rn_slowpath_v3)
$__internal_0_$__cuda_sm20_dblrcp_rn_slowpath_v3:
[----:B------:R-:W-:-:S14]  /*acd0*/  DSETP.GTU.AND P0, PT, |R2|, +INF , PT ;  /* 0x7ff000000200742a */ /* 0x000fdc0003f0c200 */
[----:B------:R-:W-:Y:S05]  /*ace0*/  @P0 BRA `(.L_x_282) ;  /* 0x00000000007c0947 */ /* 0x000fea0003800000 */
[----:B------:R-:W-:-:S05]  /*acf0*/  LOP3.LUT R11, R3, 0x7fffffff, RZ, 0xc0, !PT ;  /* 0x7fffffff030b7812 */ /* 0x000fca00078ec0ff */
[----:B------:R-:W-:-:S05]  /*ad00*/  VIADD R8, R11, 0xffffffff ;  /* 0xffffffff0b087836 */ /* 0x000fca0000000000 */
[----:B------:R-:W-:-:S13]  /*ad10*/  ISETP.GE.U32.AND P0, PT, R8, 0x7fefffff, PT ;  /* 0x7fefffff0800780c */ /* 0x000fda0003f06070 */
[----:B------:R-:W-:Y:S02]  /*ad20*/  @P0 LOP3.LUT R9, R3, 0x7ff00000, RZ, 0x3c, !PT ;  /* 0x7ff0000003090812 */ /* 0x000fe400078e3cff */
[----:B------:R-:W-:Y:S01]  /*ad30*/  @P0 MOV R8, RZ ;  /* 0x000000ff00080202 */ /* 0x000fe20000000f00 */
[----:B------:R-:W-:Y:S06]  /*ad40*/  @P0 BRA `(.L_x_283) ;  /* 0x00000000006c0947 */ /* 0x000fec0003800000 */
[----:B------:R-:W-:-:S13]  /*ad50*/  ISETP.GE.U32.AND P0, PT, R11, 0x1000001, PT ;  /* 0x010000010b00780c */ /* 0x000fda0003f06070 */
[----:B------:R-:W-:Y:S05]  /*ad60*/  @!P0 BRA `(.L_x_284) ;  /* 0x0000000000348947 */ /* 0x000fea0003800000 */
[----:B------:R-:W-:Y:S02]  /*ad70*/  IADD3 R9, PT, PT, R3, -0x3fe00000, RZ ;  /* 0xc020000003097810 */ /* 0x000fe40007ffe0ff */
[----:B------:R-:W-:Y:S02]  /*ad80*/  MOV R8, R2 ;  /* 0x0000000200087202 */ /* 0x000fe40000000f00 */
[----:B------:R-:W0:Y:S04]  /*ad90*/  MUFU.RCP64H R11, R9 ;  /* 0x00000009000b7308 */ /* 0x000e280000001800 */
[----:B0-----:R-:W-:-:S08]  /*ada0*/  DFMA R12, -R8, R10, 1 ;  /* 0x3ff00000080c742b */ /* 0x001fd0000000010a */
[----:B------:R-:W-:-:S08]  /*adb0*/  DFMA R12, R12, R12, R12 ;  /* 0x0000000c0c0c722b */ /* 0x000fd0000000000c */
[----:B------:R-:W-:-:S08]  /*adc0*/  DFMA R12, R10, R12, R10 ;  /* 0x0000000c0a0c722b */ /* 0x000fd0000000000a */
[----:B------:R-:W-:-:S08]  /*add0*/  DFMA R10, -R8, R12, 1 ;  /* 0x3ff00000080a742b */ /* 0x000fd0000000010c */
[----:B------:R-:W-:-:S08]  /*ade0*/  DFMA R10, R12, R10, R12 ;  /* 0x0000000a0c0a722b */ /* 0x000fd0000000000c */
[----:B------:R-:W-:-:S08]  /*adf0*/  DMUL R10, R10, 2.2250738585072013831e-308 ;  /* 0x001000000a0a7828 */ /* 0x000fd00000000000 */
[----:B------:R-:W-:-:S08]  /*ae00*/  DFMA R2, -R2, R10, 1 ;  /* 0x3ff000000202742b */ /* 0x000fd0000000010a */
[----:B------:R-:W-:-:S08]  /*ae10*/  DFMA R2, R2, R2, R2 ;  /* 0x000000020202722b */ /* 0x000fd00000000002 */
[----:B------:R-:W-:Y:S01]  /*ae20*/  DFMA R8, R10, R2, R10 ;  /* 0x000000020a08722b */ /* 0x000fe2000000000a */
[----:B------:R-:W-:Y:S10]  /*ae30*/  BRA `(.L_x_283) ;  /* 0x0000000000307947 */ /* 0x000ff40003800000 */
.L_x_284:
[----:B------:R-:W-:Y:S01]  /*ae40*/  DMUL R2, R2, 8.11296384146066816958e+31 ;  /* 0x4690000002027828 */ /* 0x000fe20000000000 */
[----:B------:R-:W-:-:S05]  /*ae50*/  IMAD.MOV.U32 R8, RZ, RZ, R10 ;  /* 0x000000ffff087224 */ /* 0x000fca00078e000a */
[----:B------:R-:W0:Y:S02]  /*ae60*/  MUFU.RCP64H R9, R3 ;  /* 0x0000000300097308 */ /* 0x000e240000001800 */
[----:B0-----:R-:W-:-:S08]  /*ae70*/  DFMA R10, -R2, R8, 1 ;  /* 0x3ff00000020a742b */ /* 0x001fd00000000108 */
[----:B------:R-:W-:-:S08]  /*ae80*/  DFMA R10, R10, R10, R10 ;  /* 0x0000000a0a0a722b */ /* 0x000fd0000000000a */
[----:B------:R-:W-:-:S08]  /*ae90*/  DFMA R10, R8, R10, R8 ;  /* 0x0000000a080a722b */ /* 0x000fd00000000008 */
[----:B------:R-:W-:-:S08]  /*aea0*/  DFMA R8, -R2, R10, 1 ;  /* 0x3ff000000208742b */ /* 0x000fd0000000010a */
[----:B------:R-:W-:-:S08]  /*aeb0*/  DFMA R8, R10, R8, R10 ;  /* 0x000000080a08722b */ /* 0x000fd0000000000a */
[----:B------:R-:W-:Y:S01]  /*aec0*/  DMUL R8, R8, 8.11296384146066816958e+31 ;  /* 0x4690000008087828 */ /* 0x000fe20000000000 */
[----:B------:R-:W-:Y:S10]  /*aed0*/  BRA `(.L_x_283) ;  /* 0x0000000000087947 */ /* 0x000ff40003800000 */
.L_x_282:
[----:B------:R-:W-:Y:S02]  /*aee0*/  LOP3.LUT R9, R3, 0x80000, RZ, 0xfc, !PT ;  /* 0x0008000003097812 */ /* 0x000fe400078efcff */
[----:B------:R-:W-:-:S07]  /*aef0*/  MOV R8, R2 ;  /* 0x0000000200087202 */ /* 0x000fce0000000f00 */
.L_x_283:
[----:B------:R-:W-:Y:S01]  /*af00*/  IMAD.MOV.U32 R2, RZ, RZ, R14 ;  /* 0x000000ffff027224 */ /* 0x000fe200078e000e */
[----:B------:R-:W-:Y:S02]  /*af10*/  MOV R3, 0x0 ;  /* 0x0000000000037802 */ /* 0x000fe40000000f00 */
[----:B------:R-:W-:Y:S02]  /*af20*/  MOV R10, R8 ;  /* 0x00000008000a7202 */ /* 0x000fe40000000f00 */
[----:B------:R-:W-:Y:S01]  /*af30*/  MOV R11, R9 ;  /* 0x00000009000b7202 */ /* 0x000fe20000000f00 */
[----:B------:R-:W-:Y:S06]  /*af40*/  RET.REL.NODEC R2 `(_Z8raytraceP3VecPK6Sphereiii) ;  /* 0xffffff50022c7950 */ /* 0x000fec0003c3ffff */
        .weak           $__internal_1_$__cuda_sm20_div_rn_f64_full
        .type           $__internal_1_$__cuda_sm20_div_rn_f64_full,@function
        .size           $__internal_1_$__cuda_sm20_div_rn_f64_full,($__internal_2_$__cuda_sm20_rcp_rn_f32_slowpath - $__internal_1_$__cuda_sm20_div_rn_f64_full)
$__internal_1_$__cuda_sm20_div_rn_f64_full:
[C---:B------:R-:W-:Y:S01]  /*af50*/  FSETP.GEU.AND P0, PT, |R73|.reuse, 1.469367938527859385e-39, PT ;  /* 0x001000004900780b */ /* 0x040fe20003f0e200 */
[----:B------:R-:W-:Y:S01]  /*af60*/  BSSY.RECONVERGENT B1, `(.L_x_285) ;  /* 0x000005f000017945 */ /* 0x000fe20003800200 */
[----:B------:R-:W-:Y:S02]  /*af70*/  LOP3.LUT R88, R73, 0x800fffff, RZ, 0xc0, !PT ;  /* 0x800fffff49587812 */ /* 0x000fe400078ec0ff */
[----:B------:R-:W-:Y:S02]  /*af80*/  MOV R78, R2 ;  /* 0x00000002004e7202 */ /* 0x000fe40000000f00 */
[----:B------:R-:W-:Y:S02]  /*af90*/  MOV R79, R73 ;  /* 0x00000049004f7202 */ /* 0x000fe40000000f00 */
[----:B------:R-:W-:Y:S01]  /*afa0*/  LOP3.LUT R89, R88, 0x3ff00000, RZ, 0xfc, !PT ;  /* 0x3ff0000058597812 */ /* 0x000fe200078efcff */
[----:B------:R-:W-:Y:S01]  /*afb0*/  IMAD.MOV.U32 R88, RZ, RZ, R2 ;  /* 0x000000ffff587224 */ /* 0x000fe200078e0002 */
[----:B------:R-:W-:-:S02]  /*afc0*/  LOP3.LUT R81, R81, R80, RZ, 0x3c, !PT ;  /* 0x0000005051517212 */ /* 0x000fc400078e3cff */
[----:B------:R-:W-:Y:S01]  /*afd0*/  MOV R84, 0x1 ;  /* 0x0000000100547802 */ /* 0x000fe20000000f00 */
[----:B------:R-:W-:Y:S01]  /*afe0*/  @!P0 DMUL R88, R78, 8.98846567431157953865e+307 ;  /* 0x7fe000004e588828 */ /* 0x000fe20000000000 */
[----:B------:R-:W-:Y:S02]  /*aff0*/  LOP3.LUT R80, R81, R80, RZ, 0x3c, !PT ;  /* 0x0000005051507212 */ /* 0x000fe400078e3cff */
[----:B------:R-:W-:Y:S02]  /*b000*/  LOP3.LUT R76, R73, 0x7ff00000, RZ, 0xc0, !PT ;  /* 0x7ff00000494c7812 */ /* 0x000fe400078ec0ff */
[----:B------:R-:W-:Y:S01]  /*b010*/  LOP3.LUT R81, R81, R80, RZ, 0x3c, !PT ;  /* 0x0000005051517212 */ /* 0x000fe200078e3cff */
[----:B------:R-:W0:Y:S03]  /*b020*/  MUFU.RCP64H R85, R89 ;  /* 0x0000005900557308 */ /* 0x000e260000001800 */
[----:B------:R-:W-:-:S02]  /*b030*/  FSETP.GEU.AND P2, PT, |R81|, 1.469367938527859385e-39, PT ;  /* 0x001000005100780b */ /* 0x000fc40003f4e200 */
[----:B------:R-:W-:-:S04]  /*b040*/  LOP3.LUT R2, R81, 0x7ff00000, RZ, 0xc0, !PT ;  /* 0x7ff0000051027812 */ /* 0x000fc800078ec0ff */
[----:B------:R-:W-:Y:S02]  /*b050*/  ISETP.GE.U32.AND P1, PT, R2, R76, PT ;  /* 0x0000004c0200720c */ /* 0x000fe40003f26070 */
[----:B------:R-:W-:-:S05]  /*b060*/  @!P0 LOP3.LUT R76, R89, 0x7ff00000, RZ, 0xc0, !PT ;  /* 0x7ff00000594c8812 */ /* 0x000fca00078ec0ff */
[----:B------:R-:W-:Y:S01]  /*b070*/  @!P2 LOP3.LUT R3, R79, 0x7ff00000, RZ, 0xc0, !PT ;  /* 0x7ff000004f03a812 */ /* 0x000fe200078ec0ff */
[----:B0-----:R-:W-:Y:S01]  /*b080*/  DFMA R74, R84, -R88, 1 ;  /* 0x3ff00000544a742b */ /* 0x001fe20000000858 */
[----:B------:R-:W-:Y:S02]  /*b090*/  @!P2 IMAD.MOV.U32 R82, RZ, RZ, RZ ;  /* 0x000000ffff52a224 */ /* 0x000fe400078e00ff */
[----:B------:R-:W-:Y:S02]  /*b0a0*/  @!P2 ISETP.GE.U32.AND P3, PT, R2, R3, PT ;  /* 0x000000030200a20c */ /* 0x000fe40003f66070 */
[----:B------:R-:W-:-:S03]  /*b0b0*/  MOV R3, 0x1ca00000 ;  /* 0x1ca0000000037802 */ /* 0x000fc60000000f00 */
[----:B------:R-:W-:Y:S01]  /*b0c0*/  DFMA R74, R74, R74, R74 ;  /* 0x0000004a4a4a722b */ /* 0x000fe2000000004a */
[C---:B------:R-:W-:Y:S02]  /*b0d0*/  @!P2 SEL R73, R3.reuse, 0x63400000, !P3 ;  /* 0x634000000349a807 */ /* 0x040fe40005800000 */
[----:B------:R-:W-:Y:S02]  /*b0e0*/  SEL R86, R3, 0x63400000, !P1 ;  /* 0x6340000003567807 */ /* 0x000fe40004800000 */
[--C-:B------:R-:W-:Y:S02]  /*b0f0*/  @!P2 LOP3.LUT R73, R73, 0x80000000, R81.reuse, 0xf8, !PT ;  /* 0x800000004949a812 */ /* 0x100fe400078ef851 */
[----:B------:R-:W-:Y:S01]  /*b100*/  LOP3.LUT R87, R86, 0x800fffff, R81, 0xf8, !PT ;  /* 0x800fffff56577812 */ /* 0x000fe200078ef851 */
[----:B------:R-:W-:Y:S01]  /*b110*/  DFMA R84, R84, R74, R84 ;  /* 0x0000004a5454722b */ /* 0x000fe20000000054 */
[----:B------:R-:W-:Y:S02]  /*b120*/  @!P2 LOP3.LUT R83, R73, 0x100000, RZ, 0xfc, !PT ;  /* 0x001000004953a812 */ /* 0x000fe400078efcff */
[----:B------:R-:W-:-:S02]  /*b130*/  MOV R86, R80 ;  /* 0x0000005000567202 */ /* 0x000fc40000000f00 */
[----:B------:R-:W-:-:S03]  /*b140*/  IADD3 R73, PT, PT, R76, -0x1, RZ ;  /* 0xffffffff4c497810 */ /* 0x000fc60007ffe0ff */
[----:B------:R-:W-:Y:S02]  /*b150*/  DFMA R74, R84, -R88, 1 ;  /* 0x3ff00000544a742b */ /* 0x000fe40000000858 */
[----:B------:R-:W-:-:S06]  /*b160*/  @!P2 DFMA R86, R86, 2, -R82 ;  /* 0x400000005656a82b */ /* 0x000fcc0000000852 */
[----:B------:R-:W-:Y:S01]  /*b170*/  DFMA R84, R84, R74, R84 ;  /* 0x0000004a5454722b */ /* 0x000fe20000000054 */
[----:B------:R-:W-:-:S03]  /*b180*/  MOV R75, R2 ;  /* 0x00000002004b7202 */ /* 0x000fc60000000f00 */
[----:B------:R-:W-:-:S04]  /*b190*/  @!P2 LOP3.LUT R75, R87, 0x7ff00000, RZ, 0xc0, !PT ;  /* 0x7ff00000574ba812 */ /* 0x000fc800078ec0ff */
[----:B------:R-:W-:Y:S01]  /*b1a0*/  IADD3 R74, PT, PT, R75, -0x1, RZ ;  /* 0xffffffff4b4a7810 */ /* 0x000fe20007ffe0ff */
[----:B------:R-:W-:-:S03]  /*b1b0*/  DMUL R82, R84, R86 ;  /* 0x0000005654527228 */ /* 0x000fc60000000000 */
[----:B------:R-:W-:-:S04]  /*b1c0*/  ISETP.GT.U32.AND P0, PT, R74, 0x7feffffe, PT ;  /* 0x7feffffe4a00780c */ /* 0x000fc80003f04070 */
[----:B------:R-:W-:Y:S01]  /*b1d0*/  ISETP.GT.U32.OR P0, PT, R73, 0x7feffffe, P0 ;  /* 0x7feffffe4900780c */ /* 0x000fe20000704470 */
[----:B------:R-:W-:-:S08]  /*b1e0*/  DFMA R90, R82, -R88, R86 ;  /* 0x80000058525a722b */ /* 0x000fd00000000056 */
[----:B------:R-:W-:-:S04]  /*b1f0*/  DFMA R90, R84, R90, R82 ;  /* 0x0000005a545a722b */ /* 0x000fc80000000052 */
[----:B------:R-:W-:Y:S07]  /*b200*/  @P0 BRA `(.L_x_286) ;  /* 0x0000000000700947 */ /* 0x000fee0003800000 */
[----:B------:R-:W-:-:S04]  /*b210*/  LOP3.LUT R73, R79, 0x7ff00000, RZ, 0xc0, !PT ;  /* 0x7ff000004f497812 */ /* 0x000fc800078ec0ff */
[CC--:B------:R-:W-:Y:S02]  /*b220*/  VIADDMNMX R74, R2.reuse, -R73.reuse, 0xb9600000, !PT ;  /* 0xb9600000024a7446 */ /* 0x0c0fe40007800949 */
[----:B------:R-:W-:Y:S02]  /*b230*/  ISETP.GE.U32.AND P0, PT, R2, R73, PT ;  /* 0x000000490200720c */ /* 0x000fe40003f06070 */
[----:B------:R-:W-:Y:S02]  /*b240*/  VIMNMX R74, PT, PT, R74, 0x46a00000, PT ;  /* 0x46a000004a4a7848 */ /* 0x000fe40003fe0100 */
[----:B------:R-:W-:-:S05]  /*b250*/  SEL R3, R3, 0x63400000, !P0 ;  /* 0x6340000003037807 */ /* 0x000fca0004000000 */
[----:B------:R-:W-:Y:S01]  /*b260*/  IMAD.IADD R3, R74, 0x1, -R3 ;  /* 0x000000014a037824 */ /* 0x000fe200078e0a03 */
[----:B------:R-:W-:-:S04]  /*b270*/  MOV R74, RZ ;  /* 0x000000ff004a7202 */ /* 0x000fc80000000f00 */
[----:B------:R-:W-:-:S06]  /*b280*/  IADD3 R75, PT, PT, R3, 0x7fe00000, RZ ;  /* 0x7fe00000034b7810 */ /* 0x000fcc0007ffe0ff */
[----:B------:R-:W-:-:S10]  /*b290*/  DMUL R82, R90, R74 ;  /* 0x0000004a5a527228 */ /* 0x000fd40000000000 */
[----:B------:R-:W-:-:S13]  /*b2a0*/  FSETP.GTU.AND P0, PT, |R83|, 1.469367938527859385e-39, PT ;  /* 0x001000005300780b */ /* 0x000fda0003f0c200 */
[----:B------:R-:W-:Y:S05]  /*b2b0*/  @P0 BRA `(.L_x_287) ;  /* 0x0000000000a40947 */ /* 0x000fea0003800000 */
[----:B------:R-:W-:Y:S01]  /*b2c0*/  DFMA R86, R90, -R88, R86 ;  /* 0x800000585a56722b */ /* 0x000fe20000000056 */
[----:B------:R-:W-:-:S09]  /*b2d0*/  MOV R76, RZ ;  /* 0x000000ff004c7202 */ /* 0x000fd20000000f00 */
[C---:B------:R-:W-:Y:S02]  /*b2e0*/  FSETP.NEU.AND P0, PT, R87.reuse, RZ, PT ;  /* 0x000000ff5700720b */ /* 0x040fe40003f0d000 */
[----:B------:R-:W-:-:S04]  /*b2f0*/  LOP3.LUT R78, R87, 0x80000000, R79, 0x48, !PT ;  /* 0x80000000574e7812 */ /* 0x000fc800078e484f */
[----:B------:R-:W-:-:S07]  /*b300*/  LOP3.LUT R77, R78, R75, RZ, 0xfc, !PT ;  /* 0x0000004b4e4d7212 */ /* 0x000fce00078efcff */
[----:B------:R-:W-:Y:S05]  /*b310*/  @!P0 BRA `(.L_x_287) ;  /* 0x00000000008c8947 */ /* 0x000fea0003800000 */
[----:B------:R-:W-:Y:S01]  /*b320*/  IMAD.MOV R75, RZ, RZ, -R3 ;  /* 0x000000ffff4b7224 */ /* 0x000fe200078e0a03 */
[----:B------:R-:W-:Y:S02]  /*b330*/  MOV R74, RZ ;  /* 0x000000ff004a7202 */ /* 0x000fe40000000f00 */
[----:B------:R-:W-:-:S04]  /*b340*/  IADD3 R3, PT, PT, -R3, -0x43300000, RZ ;  /* 0xbcd0000003037810 */ /* 0x000fc80007ffe1ff */
[----:B------:R-:W-:Y:S02]  /*b350*/  DFMA R74, R82, -R74, R90 ;  /* 0x8000004a524a722b */ /* 0x000fe4000000005a */
[----:B------:R-:W-:-:S08]  /*b360*/  DMUL.RP R90, R90, R76 ;  /* 0x0000004c5a5a7228 */ /* 0x000fd00000008000 */
[----:B------:R-:W-:Y:S02]  /*b370*/  FSETP.NEU.AND P0, PT, |R75|, R3, PT ;  /* 0x000000034b00720b */ /* 0x000fe40003f0d200 */
[----:B------:R-:W-:Y:S02]  /*b380*/  LOP3.LUT R78, R91, R78, RZ, 0x3c, !PT ;  /* 0x0000004e5b4e7212 */ /* 0x000fe400078e3cff */
[----:B------:R-:W-:Y:S02]  /*b390*/  FSEL R82, R90, R82, !P0 ;  /* 0x000000525a527208 */ /* 0x000fe40004000000 */
[----:B------:R-:W-:-:S04]  /*b3a0*/  FSEL R78, R78, R83, !P0 ;  /* 0x000000534e4e7208 */ /* 0x000fc80004000000 */
[----:B------:R-:W-:Y:S01]  /*b3b0*/  MOV R83, R78 ;  /* 0x0000004e00537202 */ /* 0x000fe20000000f00 */
[----:B------:R-:W-:Y:S06]  /*b3c0*/  BRA `(.L_x_287) ;  /* 0x0000000000607947 */ /* 0x000fec0003800000 */
.L_x_286:
[----:B------:R-:W-:-:S14]  /*b3d0*/  DSETP.NAN.AND P0, PT, R80, R80, PT ;  /* 0x000000505000722a */ /* 0x000fdc0003f08000 */
[----:B------:R-:W-:Y:S05]  /*b3e0*/  @P0 BRA `(.L_x_288) ;  /* 0x00000000004c0947 */ /* 0x000fea0003800000 */
[----:B------:R-:W-:-:S14]  /*b3f0*/  DSETP.NAN.AND P0, PT, R78, R78, PT ;  /* 0x0000004e4e00722a */ /* 0x000fdc0003f08000 */
[----:B------:R-:W-:Y:S05]  /*b400*/  @P0 BRA `(.L_x_289) ;  /* 0x0000000000340947 */ /* 0x000fea0003800000 */
[----:B------:R-:W-:Y:S01]  /*b410*/  ISETP.NE.AND P0, PT, R75, R76, PT ;  /* 0x0000004c4b00720c */ /* 0x000fe20003f05270 */
[----:B------:R-:W-:Y:S01]  /*b420*/  IMAD.MOV.U32 R83, RZ, RZ, -0x80000 ;  /* 0xfff80000ff537424 */ /* 0x000fe200078e00ff */
[----:B------:R-:W-:-:S11]  /*b430*/  MOV R82, 0x0 ;  /* 0x0000000000527802 */ /* 0x000fd60000000f00 */
[----:B------:R-:W-:Y:S05]  /*b440*/  @!P0 BRA `(.L_x_287) ;  /* 0x0000000000408947 */ /* 0x000fea0003800000 */
[----:B------:R-:W-:Y:S02]  /*b450*/  ISETP.NE.AND P0, PT, R75, 0x7ff00000, PT ;  /* 0x7ff000004b00780c */ /* 0x000fe40003f05270 */
[----:B------:R-:W-:Y:S02]  /*b460*/  LOP3.LUT R78, R81, 0x80000000, R79, 0x48, !PT ;  /* 0x80000000514e7812 */ /* 0x000fe400078e484f */
[----:B------:R-:W-:-:S13]  /*b470*/  ISETP.EQ.OR P0, PT, R76, RZ, !P0 ;  /* 0x000000ff4c00720c */ /* 0x000fda0004702670 */
[----:B------:R-:W-:Y:S02]  /*b480*/  @P0 LOP3.LUT R2, R78, 0x7ff00000, RZ, 0xfc, !PT ;  /* 0x7ff000004e020812 */ /* 0x000fe400078efcff */
[----:B------:R-:W-:Y:S02]  /*b490*/  @!P0 MOV R82, RZ ;  /* 0x000000ff00528202 */ /* 0x000fe40000000f00 */
[----:B------:R-:W-:Y:S01]  /*b4a0*/  @!P0 MOV R83, R78 ;  /* 0x0000004e00538202 */ /* 0x000fe20000000f00 */
[----:B------:R-:W-:Y:S01]  /*b4b0*/  @P0 IMAD.MOV.U32 R83, RZ, RZ, R2 ;  /* 0x000000ffff530224 */ /* 0x000fe200078e0002 */
[----:B------:R-:W-:Y:S01]  /*b4c0*/  @P0 MOV R82, RZ ;  /* 0x000000ff00520202 */ /* 0x000fe20000000f00 */
[----:B------:R-:W-:Y:S06]  /*b4d0*/  BRA `(.L_x_287) ;  /* 0x00000000001c7947 */ /* 0x000fec0003800000 */
.L_x_289:
[----:B------:R-:W-:-:S04]  /*b4e0*/  LOP3.LUT R82, R79, 0x80000, RZ, 0xfc, !PT ;  /* 0x000800004f527812 */ /* 0x000fc800078efcff */
[----:B------:R-:W-:Y:S02]  /*b4f0*/  MOV R83, R82 ;  /* 0x0000005200537202 */ /* 0x000fe40000000f00 */
[----:B------:R-:W-:Y:S01]  /*b500*/  MOV R82, R78 ;  /* 0x0000004e00527202 */ /* 0x000fe20000000f00 */
[----:B------:R-:W-:Y:S06]  /*b510*/  BRA `(.L_x_287) ;  /* 0x00000000000c7947 */ /* 0x000fec0003800000 */
.L_x_288:
[----:B------:R-:W-:-:S04]  /*b520*/  LOP3.LUT R82, R81, 0x80000, RZ, 0xfc, !PT ;  /* 0x0008000051527812 */ /* 0x000fc800078efcff */
[----:B------:R-:W-:Y:S01]  /*b530*/  MOV R83, R82 ;  /* 0x0000005200537202 */ /* 0x000fe20000000f00 */
[----:B------:R-:W-:-:S07]  /*b540*/  IMAD.MOV.U32 R82, RZ, RZ, R80 ;  /* 0x000000ffff527224 */ /* 0x000fce00078e0050 */
.L_x_287:
[----:B------:R-:W-:Y:S05]  /*b550*/  BSYNC.RECONVERGENT B1 ;  /* 0x0000000000017941 */ /* 0x000fea0003800200 */
.L_x_285:
[----:B------:R-:W-:Y:S01]  /*b560*/  HFMA2 R73, -RZ, RZ, 0, 0 ;  /* 0x00000000ff497431 */ /* 0x000fe200000001ff */
[----:B------:R-:W-:Y:S02]  /*b570*/  MOV R2, R82 ;  /* 0x0000005200027202 */ /* 0x000fe40000000f00 */
[----:B------:R-:W-:Y:S01]  /*b580*/  MOV R3, R83 ;  /* 0x0000005300037202 */ /* 0x000fe20000000f00 */
[----:B------:R-:W-:Y:S06]  /*b590*/  RET.REL.NODEC R72 `(_Z8raytraceP3VecPK6Sphereiii) ;  /* 0xffffff4848987950 */ /* 0x000fec0003c3ffff */
        .weak           $__internal_2_$__cuda_sm20_rcp_rn_f32_slowpath
        .type           $__internal_2_$__cuda_sm20_rcp_rn_f32_slowpath,@function
        .size           $__internal_2_$__cuda_sm20_rcp_rn_f32_slowpath,($__internal_3_$__cuda_sm20_sqrt_rn_f32_slowpath - $__internal_2_$__cuda_sm20_rcp_rn_f32_slowpath)
$__internal_2_$__cuda_sm20_rcp_rn_f32_slowpath:
[----:B------:R-:W-:Y:S01]  /*b5a0*/  IMAD.SHL.U32 R72, R2, 0x2, RZ ;  /* 0x0000000202487824 */ /* 0x000fe200078e00ff */
[----:B------:R-:W-:Y:S04]  /*b5b0*/  BSSY.RECONVERGENT B2, `(.L_x_290) ;  /* 0x0000030000027945 */ /* 0x000fe80003800200 */
[----:B------:R-:W-:-:S04]  /*b5c0*/  SHF.R.U32.HI R72, RZ, 0x18, R72 ;  /* 0x00000018ff487819 */ /* 0x000fc80000011648 */
[----:B------:R-:W-:-:S13]  /*b5d0*/  ISETP.NE.U32.AND P0, PT, R72, RZ, PT ;  /* 0x000000ff4800720c */ /* 0x000fda0003f05070 */
[----:B------:R-:W-:Y:S05]  /*b5e0*/  @P0 BRA `(.L_x_291) ;  /* 0x0000000000280947 */ /* 0x000fea0003800000 */
[----:B------:R-:W-:-:S04]  /*b5f0*/  SHF.L.U32 R72, R2, 0x1, RZ ;  /* 0x0000000102487819 */ /* 0x000fc800000006ff */
[----:B------:R-:W-:-:S13]  /*b600*/  ISETP.NE.AND P0, PT, R72, RZ, PT ;  /* 0x000000ff4800720c */ /* 0x000fda0003f05270 */
[----:B------:R-:W-:Y:S02]  /*b610*/  @P0 FFMA R73, R2, 1.84467440737095516160e+19, RZ ;  /* 0x5f80000002490823 */ /* 0x000fe400000000ff */
[----:B------:R-:W-:Y:S08]  /*b620*/  @!P0 MUFU.RCP R2, R2 ;  /* 0x0000000200028308 */ /* 0x000ff00000001000 */
[----:B------:R-:W0:Y:S02]  /*b630*/  @P0 MUFU.RCP R72, R73 ;  /* 0x0000004900480308 */ /* 0x000e240000001000 */
[----:B0-----:R-:W-:-:S04]  /*b640*/  @P0 FFMA R73, R73, R72, -1 ;  /* 0xbf80000049490423 */ /* 0x001fc80000000048 */
[----:B------:R-:W-:-:S04]  /*b650*/  @P0 FADD.FTZ R73, -R73, -RZ ;  /* 0x800000ff49490221 */ /* 0x000fc80000010100 */
[----:B------:R-:W-:-:S04]  /*b660*/  @P0 FFMA R73, R72, R73, R72 ;  /* 0x0000004948490223 */ /* 0x000fc80000000048 */
[----:B------:R-:W-:Y:S01]  /*b670*/  @P0 FFMA R2, R73, 1.84467440737095516160e+19, RZ ;  /* 0x5f80000049020823 */ /* 0x000fe200000000ff */
[----:B------:R-:W-:Y:S06]  /*b680*/  BRA `(.L_x_292) ;  /* 0x0000000000887947 */ /* 0x000fec0003800000 */
.L_x_291:
[----:B------:R-:W-:-:S04]  /*b690*/  IADD3 R73, PT, PT, R72, -0xfd, RZ ;  /* 0xffffff0348497810 */ /* 0x000fc80007ffe0ff */
[----:B------:R-:W-:-:S13]  /*b6a0*/  ISETP.GT.U32.AND P0, PT, R73, 0x1, PT ;  /* 0x000000014900780c */ /* 0x000fda0003f04070 */
[----:B------:R-:W-:Y:S05]  /*b6b0*/  @P0 BRA `(.L_x_293) ;  /* 0x0000000000780947 */ /* 0x000fea0003800000 */
[----:B------:R-:W-:Y:S02]  /*b6c0*/  LOP3.LUT R76, R2, 0x7fffff, RZ, 0xc0, !PT ;  /* 0x007fffff024c7812 */ /* 0x000fe400078ec0ff */
[----:B------:R-:W-:Y:S02]  /*b6d0*/  IADD3 R72, PT, PT, R72, -0xfc, RZ ;  /* 0xffffff0448487810 */ /* 0x000fe40007ffe0ff */
[----:B------:R-:W-:-:S04]  /*b6e0*/  LOP3.LUT R76, R76, 0x3f800000, RZ, 0xfc, !PT ;  /* 0x3f8000004c4c7812 */ /* 0x000fc800078efcff */
[----:B------:R-:W0:Y:S02]  /*b6f0*/  MUFU.RCP R75, R76 ;  /* 0x0000004c004b7308 */ /* 0x000e240000001000 */
[----:B0-----:R-:W-:-:S04]  /*b700*/  FFMA R76, R76, R75, -1 ;  /* 0xbf8000004c4c7423 */ /* 0x001fc8000000004b */
[----:B------:R-:W-:-:S04]  /*b710*/  FADD.FTZ R76, -R76, -RZ ;  /* 0x800000ff4c4c7221 */ /* 0x000fc80000010100 */
[CCC-:B------:R-:W-:Y:S01]  /*b720*/  FFMA.RM R74, R75.reuse, R76.reuse, R75.reuse ;  /* 0x0000004c4b4a7223 */ /* 0x1c0fe2000000404b */
[----:B------:R-:W-:-:S05]  /*b730*/  FFMA.RP R75, R75, R76, R75 ;  /* 0x0000004c4b4b7223 */ /* 0x000fca000000804b */
[C---:B------:R-:W-:Y:S02]  /*b740*/  FSETP.NEU.FTZ.AND P0, PT, R74.reuse, R75, PT ;  /* 0x0000004b4a00720b */ /* 0x040fe40003f1d000 */
[----:B------:R-:W-:Y:S02]  /*b750*/  LOP3.LUT R74, R74, 0x7fffff, RZ, 0xc0, !PT ;  /* 0x007fffff4a4a7812 */ /* 0x000fe400078ec0ff */
[----:B------:R-:W-:Y:S02]  /*b760*/  MOV R75, 0x3 ;  /* 0x00000003004b7802 */ /* 0x000fe40000000f00 */
[----:B------:R-:W-:Y:S02]  /*b770*/  LOP3.LUT R74, R74, 0x800000, RZ, 0xfc, !PT ;  /* 0x008000004a4a7812 */ /* 0x000fe400078efcff */
[----:B------:R-:W-:Y:S02]  /*b780*/  SHF.L.U32 R75, R75, R73, RZ ;  /* 0x000000494b4b7219 */ /* 0x000fe400000006ff */
[----:B------:R-:W-:-:S02]  /*b790*/  SEL R76, RZ, 0xffffffff, !P0 ;  /* 0xffffffffff4c7807 */ /* 0x000fc40004000000 */
[----:B------:R-:W-:Y:S02]  /*b7a0*/  LOP3.LUT R75, R75, R74, RZ, 0xc0, !PT ;  /* 0x0000004a4b4b7212 */ /* 0x000fe400078ec0ff */
[----:B------:R-:W-:Y:S01]  /*b7b0*/  SHF.R.U32.HI R72, RZ, R72, R74 ;  /* 0x00000048ff487219 */ /* 0x000fe2000001164a */
[----:B------:R-:W-:Y:S01]  /*b7c0*/  IMAD.MOV R76, RZ, RZ, -R76 ;  /* 0x000000ffff4c7224 */ /* 0x000fe200078e0a4c */
[----:B------:R-:W-:-:S04]  /*b7d0*/  SHF.R.U32.HI R75, RZ, R73, R75 ;  /* 0x00000049ff4b7219 */ /* 0x000fc8000001164b */
[----:B------:R-:W-:Y:S02]  /*b7e0*/  LOP3.LUT P1, RZ, R76, R73, R74, 0xf8, !PT ;  /* 0x000000494cff7212 */ /* 0x000fe4000782f84a */
[C---:B------:R-:W-:Y:S02]  /*b7f0*/  LOP3.LUT P0, RZ, R75.reuse, 0x1, RZ, 0xc0, !PT ;  /* 0x000000014bff7812 */ /* 0x040fe4000780c0ff */
[----:B------:R-:W-:-:S04]  /*b800*/  LOP3.LUT P2, RZ, R75, 0x2, RZ, 0xc0, !PT ;  /* 0x000000024bff7812 */ /* 0x000fc8000784c0ff */
[----:B------:R-:W-:Y:S02]  /*b810*/  PLOP3.LUT P0, PT, P0, P1, P2, 0xe0, 0x0 ;  /* 0x000000000000781c */ /* 0x000fe40000703c20 */
[----:B------:R-:W-:Y:S02]  /*b820*/  LOP3.LUT P1, RZ, R2, 0x7fffff, RZ, 0xc0, !PT ;  /* 0x007fffff02ff7812 */ /* 0x000fe4000782c0ff */
[----:B------:R-:W-:-:S04]  /*b830*/  SEL R73, RZ, 0x1, !P0 ;  /* 0x00000001ff497807 */ /* 0x000fc80004000000 */
[----:B------:R-:W-:-:S04]  /*b840*/  IADD3 R73, PT, PT, -R73, RZ, RZ ;  /* 0x000000ff49497210 */ /* 0x000fc80007ffe1ff */
[----:B------:R-:W-:-:S13]  /*b850*/  ISETP.GE.AND P0, PT, R73, RZ, PT ;  /* 0x000000ff4900720c */ /* 0x000fda0003f06270 */
[----:B------:R-:W-:-:S05]  /*b860*/  @!P0 IADD3 R72, PT, PT, R72, 0x1, RZ ;  /* 0x0000000148488810 */ /* 0x000fca0007ffe0ff */
[----:B------:R-:W-:-:S05]  /*b870*/  @!P1 IMAD.SHL.U32 R72, R72, 0x2, RZ ;  /* 0x0000000248489824 */ /* 0x000fca00078e00ff */
[----:B------:R-:W-:Y:S01]  /*b880*/  LOP3.LUT R2, R72, 0x80000000, R2, 0xf8, !PT ;  /* 0x8000000048027812 */ /* 0x000fe200078ef802 */
[----:B------:R-:W-:Y:S06]  /*b890*/  BRA `(.L_x_292) ;  /* 0x0000000000047947 */ /* 0x000fec0003800000 */
.L_x_293:
[----:B------:R-:W0:Y:S02]  /*b8a0*/  MUFU.RCP R2, R2 ;  /* 0x0000000200027308 */ /* 0x000e240000001000 */
.L_x_292:
[----:B------:R-:W-:Y:S05]  /*b8b0*/  BSYNC.RECONVERGENT B2 ;  /* 0x0000000000027941 */ /* 0x000fea0003800200 */
.L_x_290:
[----:B------:R-:W-:Y:S01]  /*b8c0*/  HFMA2 R73, -RZ, RZ, 0, 0 ;  /* 0x00000000ff497431 */ /* 0x000fe200000001ff */
[----:B------:R-:W-:-:S04]  /*b8d0*/  MOV R72, R3 ;  /* 0x0000000300487202 */ /* 0x000fc80000000f00 */
[----:B0-----:R-:W-:Y:S05]  /*b8e0*/  RET.REL.NODEC R72 `(_Z8raytraceP3VecPK6Sphereiii) ;  /* 0xffffff4448c47950 */ /* 0x001fea0003c3ffff */
        .weak           $__internal_3_$__cuda_sm20_sqrt_rn_f32_slowpath
        .type           $__internal_3_$__cuda_sm20_sqrt_rn_f32_slowpath,@function
        .size           $__internal_3_$__cuda_sm20_sqrt_rn_f32_slowpath,($__internal_4_$__cuda_sm3x_div_rn_noftz_f32_slowpath - $__internal_3_$__cuda_sm20_sqrt_rn_f32_slowpath)
$__internal_3_$__cuda_sm20_sqrt_rn_f32_slowpath:
[----:B------:R-:W-:-:S13]  /*b8f0*/  LOP3.LUT P0, RZ, R2, 0x7fffffff, RZ, 0xc0, !PT ;  /* 0x7fffffff02ff7812 */ /* 0x000fda000780c0ff */
[----:B------:R-:W-:Y:S01]  /*b900*/  @!P0 MOV R72, R2 ;  /* 0x0000000200488202 */ /* 0x000fe20000000f00 */
[----:B------:R-:W-:Y:S06]  /*b910*/  @!P0 BRA `(.L_x_294) ;  /* 0x0000000000408947 */ /* 0x000fec0003800000 */
[----:B------:R-:W-:-:S13]  /*b920*/  FSETP.GEU.FTZ.AND P0, PT, R2, RZ, PT ;  /* 0x000000ff0200720b */ /* 0x000fda0003f1e000 */
[----:B------:R-:W-:Y:S01]  /*b930*/  @!P0 IMAD.MOV.U32 R72, RZ, RZ, 0x7fffffff ;  /* 0x7fffffffff488424 */ /* 0x000fe200078e00ff */
[----:B------:R-:W-:Y:S06]  /*b940*/  @!P0 BRA `(.L_x_294) ;  /* 0x0000000000348947 */ /* 0x000fec0003800000 */
[----:B------:R-:W-:-:S13]  /*b950*/  FSETP.GTU.FTZ.AND P0, PT, |R2|, +INF , PT ;  /* 0x7f8000000200780b */ /* 0x000fda0003f1c200 */
[----:B------:R-:W-:Y:S01]  /*b960*/  @P0 FADD.FTZ R72, R2, 1 ;  /* 0x3f80000002480421 */ /* 0x000fe20000010000 */
[----:B------:R-:W-:Y:S06]  /*b970*/  @P0 BRA `(.L_x_294) ;  /* 0x0000000000280947 */ /* 0x000fec0003800000 */
[----:B------:R-:W-:-:S13]  /*b980*/  FSETP.NEU.FTZ.AND P0, PT, |R2|, +INF , PT ;  /* 0x7f8000000200780b */ /* 0x000fda0003f1d200 */
[----:B------:R-:W-:-:S04]  /*b990*/  @P0 FFMA R72, R2, 1.84467440737095516160e+19, RZ ;  /* 0x5f80000002480823 */ /* 0x000fc800000000ff */
[----:B------:R-:W0:Y:S02]  /*b9a0*/  @P0 MUFU.RSQ R75, R72 ;  /* 0x00000048004b0308 */ /* 0x000e240000001400 */
[----:B0-----:R-:W-:Y:S01]  /*b9b0*/  @P0 FMUL.FTZ R73, R72, R75 ;  /* 0x0000004b48490220 */ /* 0x001fe20000410000 */
[----:B------:R-:W-:-:S03]  /*b9c0*/  @P0 FMUL.FTZ R75, R75, 0.5 ;  /* 0x3f0000004b4b0820 */ /* 0x000fc60000410000 */
[----:B------:R-:W-:-:S04]  /*b9d0*/  @P0 FADD.FTZ R74, -R73, -RZ ;  /* 0x800000ff494a0221 */ /* 0x000fc80000010100 */
[----:B------:R-:W-:Y:S01]  /*b9e0*/  @P0 FFMA R74, R73, R74, R72 ;  /* 0x0000004a494a0223 */ /* 0x000fe20000000048 */
[----:B------:R-:W-:-:S03]  /*b9f0*/  @!P0 MOV R72, R2 ;  /* 0x0000000200488202 */ /* 0x000fc60000000f00 */
[----:B------:R-:W-:-:S04]  /*ba00*/  @P0 FFMA R74, R74, R75, R73 ;  /* 0x0000004b4a4a0223 */ /* 0x000fc80000000049 */
[----:B------:R-:W-:-:S07]  /*ba10*/  @P0 FMUL.FTZ R72, R74, 2.3283064365386962891e-10 ;  /* 0x2f8000004a480820 */ /* 0x000fce0000410000 */
.L_x_294:
[----:B------:R-:W-:Y:S01]  /*ba20*/  MOV R2, R3 ;  /* 0x0000000300027202 */ /* 0x000fe20000000f00 */
[----:B------:R-:W-:-:S04]  /*ba30*/  HFMA2 R3, -RZ, RZ, 0, 0 ;  /* 0x00000000ff037431 */ /* 0x000fc800000001ff */
[----:B------:R-:W-:Y:S05]  /*ba40*/  RET.REL.NODEC R2 `(_Z8raytraceP3VecPK6Sphereiii) ;  /* 0xffffff44026c7950 */ /* 0x000fea0003c3ffff */
        .weak           $__internal_4_$__cuda_sm3x_div_rn_noftz_f32_slowpath
        .type           $__internal_4_$__cuda_sm3x_div_rn_noftz_f32_slowpath,@function
        .size           $__internal_4_$__cuda_sm3x_div_rn_noftz_f32_slowpath,(.L_x_311 - $__internal_4_$__cuda_sm3x_div_rn_noftz_f32_slowpath)
$__internal_4_$__cuda_sm3x_div_rn_noftz_f32_slowpath:
[----:B------:R-:W-:Y:S01]  /*ba50*/  SHF.R.U32.HI R74, RZ, 0x17, R3 ;  /* 0x00000017ff4a7819 */ /* 0x000fe20000011603 */
[----:B------:R-:W-:Y:S01]  /*ba60*/  BSSY.RECONVERGENT B3, `(.L_x_295) ;  /* 0x0000062000037945 */ /* 0x000fe20003800200 */
[----:B------:R-:W-:Y:S02]  /*ba70*/  SHF.R.U32.HI R75, RZ, 0x17, R2 ;  /* 0x00000017ff4b7819 */ /* 0x000fe40000011602 */
[----:B------:R-:W-:Y:S02]  /*ba80*/  LOP3.LUT R74, R74, 0xff, RZ, 0xc0, !PT ;  /* 0x000000ff4a4a7812 */ /* 0x000fe400078ec0ff */
[----:B------:R-:W-:-:S03]  /*ba90*/  LOP3.LUT R75, R75, 0xff, RZ, 0xc0, !PT ;  /* 0x000000ff4b4b7812 */ /* 0x000fc600078ec0ff */
[----:B------:R-:W-:Y:S01]  /*baa0*/  VIADD R76, R74, 0xffffffff ;  /* 0xffffffff4a4c7836 */ /* 0x000fe20000000000 */
[----:B------:R-:W-:-:S04]  /*bab0*/  IADD3 R77, PT, PT, R75, -0x1, RZ ;  /* 0xffffffff4b4d7810 */ /* 0x000fc80007ffe0ff */
[----:B------:R-:W-:-:S04]  /*bac0*/  ISETP.GT.U32.AND P0, PT, R76, 0xfd, PT ;  /* 0x000000fd4c00780c */ /* 0x000fc80003f04070 */
[----:B------:R-:W-:-:S13]  /*bad0*/  ISETP.GT.U32.OR P0, PT, R77, 0xfd, P0 ;  /* 0x000000fd4d00780c */ /* 0x000fda0000704470 */
[----:B------:R-:W-:Y:S01]  /*bae0*/  @!P0 MOV R73, RZ ;  /* 0x000000ff00498202 */ /* 0x000fe20000000f00 */
[----:B------:R-:W-:Y:S06]  /*baf0*/  @!P0 BRA `(.L_x_296) ;  /* 0x00000000005c8947 */ /* 0x000fec0003800000 */
[----:B------:R-:W-:Y:S02]  /*bb00*/  FSETP.GTU.FTZ.AND P0, PT, |R2|, +INF , PT ;  /* 0x7f8000000200780b */ /* 0x000fe40003f1c200 */
[----:B------:R-:W-:-:S04]  /*bb10*/  FSETP.GTU.FTZ.AND P1, PT, |R3|, +INF , PT ;  /* 0x7f8000000300780b */ /* 0x000fc80003f3c200 */
[----:B------:R-:W-:-:S13]  /*bb20*/  PLOP3.LUT P0, PT, P0, P1, PT, 0xf8, 0x8f ;  /* 0x00000000008f781c */ /* 0x000fda0000703f70 */
[----:B------:R-:W-:Y:S05]  /*bb30*/  @P0 BRA `(.L_x_297) ;  /* 0x00000004004c0947 */ /* 0x000fea0003800000 */
[----:B------:R-:W-:-:S13]  /*bb40*/  LOP3.LUT P0, RZ, R3, 0x7fffffff, R2, 0xc8, !PT ;  /* 0x7fffffff03ff7812 */ /* 0x000fda000780c802 */
[----:B------:R-:W-:Y:S05]  /*bb50*/  @!P0 BRA `(.L_x_298) ;  /* 0x00000004003c8947 */ /* 0x000fea0003800000 */
[C---:B------:R-:W-:Y:S02]  /*bb60*/  FSETP.NEU.FTZ.AND P0, PT, |R2|.reuse, +INF , PT ;  /* 0x7f8000000200780b */ /* 0x040fe40003f1d200 */
[----:B------:R-:W-:Y:S02]  /*bb70*/  FSETP.NEU.FTZ.AND P2, PT, |R3|, +INF , PT ;  /* 0x7f8000000300780b */ /* 0x000fe40003f5d200 */
[----:B------:R-:W-:-:S11]  /*bb80*/  FSETP.NEU.FTZ.AND P1, PT, |R2|, +INF , PT ;  /* 0x7f8000000200780b */ /* 0x000fd60003f3d200 */
[----:B------:R-:W-:Y:S05]  /*bb90*/  @!P2 BRA !P0, `(.L_x_298) ;  /* 0x00000004002ca947 */ /* 0x000fea0004000000 */
[----:B------:R-:W-:-:S04]  /*bba0*/  LOP3.LUT P0, RZ, R2, 0x7fffffff, RZ, 0xc0, !PT ;  /* 0x7fffffff02ff7812 */ /* 0x000fc8000780c0ff */
[----:B------:R-:W-:-:S13]  /*bbb0*/  PLOP3.LUT P0, PT, P2, P0, PT, 0x2f, 0xf2 ;  /* 0x0000000000f2781c */ /* 0x000fda0001700577 */
[----:B------:R-:W-:Y:S05]  /*bbc0*/  @P0 BRA `(.L_x_299) ;  /* 0x0000000400180947 */ /* 0x000fea0003800000 */
[----:B------:R-:W-:-:S04]  /*bbd0*/  LOP3.LUT P0, RZ, R3, 0x7fffffff, RZ, 0xc0, !PT ;  /* 0x7fffffff03ff7812 */ /* 0x000fc8000780c0ff */
[----:B------:R-:W-:-:S13]  /*bbe0*/  PLOP3.LUT P0, PT, P1, P0, PT, 0x2f, 0xf2 ;  /* 0x0000000000f2781c */ /* 0x000fda0000f00577 */
[----:B------:R-:W-:Y:S05]  /*bbf0*/  @P0 BRA `(.L_x_300) ;  /* 0x0000000400000947 */ /* 0x000fea0003800000 */
[----:B------:R-:W-:Y:S02]  /*bc00*/  ISETP.GE.AND P0, PT, R77, RZ, PT ;  /* 0x000000ff4d00720c */ /* 0x000fe40003f06270 */
[----:B------:R-:W-:-:S11]  /*bc10*/  ISETP.GE.AND P1, PT, R76, RZ, PT ;  /* 0x000000ff4c00720c */ /* 0x000fd60003f26270 */
[----:B------:R-:W-:Y:S01]  /*bc20*/  @P0 MOV R73, RZ ;  /* 0x000000ff00490202 */ /* 0x000fe20000000f00 */
[----:B------:R-:W-:Y:S02]  /*bc30*/  @!P0 IMAD.MOV.U32 R73, RZ, RZ, -0x40 ;  /* 0xffffffc0ff498424 */ /* 0x000fe400078e00ff */
[----:B------:R-:W-:Y:S01]  /*bc40*/  @!P0 FFMA R2, R2, 1.84467440737095516160e+19, RZ ;  /* 0x5f80000002028823 */ /* 0x000fe200000000ff */
[----:B------:R-:W-:Y:S02]  /*bc50*/  @!P1 FFMA R3, R3, 1.84467440737095516160e+19, RZ ;  /* 0x5f80000003039823 */ /* 0x000fe400000000ff */
[----:B------:R-:W-:-:S07]  /*bc60*/  @!P1 IADD3 R73, PT, PT, R73, 0x40, RZ ;  /* 0x0000004049499810 */ /* 0x000fce0007ffe0ff */
.L_x_296:
[----:B------:R-:W-:Y:S01]  /*bc70*/  LEA R76, R74, 0xc0800000, 0x17 ;  /* 0xc08000004a4c7811 */ /* 0x000fe200078eb8ff */
[----:B------:R-:W-:Y:S01]  /*bc80*/  BSSY.RECONVERGENT B4, `(.L_x_301) ;  /* 0x0000036000047945 */ /* 0x000fe20003800200 */
[----:B------:R-:W-:Y:S02]  /*bc90*/  IADD3 R75, PT, PT, R75, -0x7f, RZ ;  /* 0xffffff814b4b7810 */ /* 0x000fe40007ffe0ff */
[----:B------:R-:W-:Y:S02]  /*bca0*/  IADD3 R3, PT, PT, -R76, R3, RZ ;  /* 0x000000034c037210 */ /* 0x000fe40007ffe1ff */
[C---:B------:R-:W-:Y:S01]  /*bcb0*/  IADD3 R74, PT, PT, R75.reuse, 0x7f, -R74 ;  /* 0x0000007f4b4a7810 */ /* 0x040fe20007ffe84a */
[----:B------:R-:W-:Y:S01]  /*bcc0*/  IMAD R2, R75, -0x800000, R2 ;  /* 0xff8000004b027824 */ /* 0x000fe200078e0202 */
[----:B------:R0:W1:Y:S03]  /*bcd0*/  MUFU.RCP R76, R3 ;  /* 0x00000003004c7308 */ /* 0x0000660000001000 */
[----:B------:R-:W-:-:S02]  /*bce0*/  IMAD.IADD R74, R74, 0x1, R73 ;  /* 0x000000014a4a7824 */ /* 0x000fc400078e0249 */
[----:B0-----:R-:W-:-:S04]  /*bcf0*/  FADD.FTZ R3, -R3, -RZ ;  /* 0x800000ff03037221 */ /* 0x001fc80000010100 */
[----:B-1----:R-:W-:-:S04]  /*bd00*/  FFMA R77, R76, R3, 1 ;  /* 0x3f8000004c4d7423 */ /* 0x002fc80000000003 */
[----:B------:R-:W-:-:S04]  /*bd10*/  FFMA R77, R76, R77, R76 ;  /* 0x0000004d4c4d7223 */ /* 0x000fc8000000004c */
[----:B------:R-:W-:-:S04]  /*bd20*/  FFMA R76, R2, R77, RZ ;  /* 0x0000004d024c7223 */ /* 0x000fc800000000ff */
[----:B------:R-:W-:-:S04]  /*bd30*/  FFMA R78, R3, R76, R2 ;  /* 0x0000004c034e7223 */ /* 0x000fc80000000002 */
[----:B------:R-:W-:-:S04]  /*bd40*/  FFMA R78, R77, R78, R76 ;  /* 0x0000004e4d4e7223 */ /* 0x000fc8000000004c */
[----:B------:R-:W-:-:S04]  /*bd50*/  FFMA R3, R3, R78, R2 ;  /* 0x0000004e03037223 */ /* 0x000fc80000000002 */
[----:B------:R-:W-:-:S05]  /*bd60*/  FFMA R2, R77, R3, R78 ;  /* 0x000000034d027223 */ /* 0x000fca000000004e */
[----:B------:R-:W-:-:S04]  /*bd70*/  SHF.R.U32.HI R75, RZ, 0x17, R2 ;  /* 0x00000017ff4b7819 */ /* 0x000fc80000011602 */
[----:B------:R-:W-:-:S04]  /*bd80*/  LOP3.LUT R73, R75, 0xff, RZ, 0xc0, !PT ;  /* 0x000000ff4b497812 */ /* 0x000fc800078ec0ff */
[----:B------:R-:W-:-:S04]  /*bd90*/  IADD3 R73, PT, PT, R73, R74, RZ ;  /* 0x0000004a49497210 */ /* 0x000fc80007ffe0ff */
[----:B------:R-:W-:-:S04]  /*bda0*/  IADD3 R75, PT, PT, R73, -0x1, RZ ;  /* 0xffffffff494b7810 */ /* 0x000fc80007ffe0ff */
[----:B------:R-:W-:-:S13]  /*bdb0*/  ISETP.GE.U32.AND P0, PT, R75, 0xfe, PT ;  /* 0x000000fe4b00780c */ /* 0x000fda0003f06070 */
[----:B------:R-:W-:Y:S05]  /*bdc0*/  @!P0 BRA `(.L_x_302) ;  /* 0x0000000000808947 */ /* 0x000fea0003800000 */
[----:B------:R-:W-:-:S13]  /*bdd0*/  ISETP.GT.AND P0, PT, R73, 0xfe, PT ;  /* 0x000000fe4900780c */ /* 0x000fda0003f04270 */
[----:B------:R-:W-:Y:S05]  /*bde0*/  @P0 BRA `(.L_x_303) ;  /* 0x00000000006c0947 */ /* 0x000fea0003800000 */
[----:B------:R-:W-:-:S13]  /*bdf0*/  ISETP.GE.AND P0, PT, R73, 0x1, PT ;  /* 0x000000014900780c */ /* 0x000fda0003f06270 */
[----:B------:R-:W-:Y:S05]  /*be00*/  @P0 BRA `(.L_x_304) ;  /* 0x0000000000740947 */ /* 0x000fea0003800000 */
[----:B------:R-:W-:Y:S02]  /*be10*/  ISETP.GE.AND P0, PT, R73, -0x18, PT ;  /* 0xffffffe84900780c */ /* 0x000fe40003f06270 */
[----:B------:R-:W-:-:S11]  /*be20*/  LOP3.LUT R2, R2, 0x80000000, RZ, 0xc0, !PT ;  /* 0x8000000002027812 */ /* 0x000fd600078ec0ff */
[----:B------:R-:W-:Y:S05]  /*be30*/  @!P0 BRA `(.L_x_304) ;  /* 0x0000000000688947 */ /* 0x000fea0003800000 */
[-CC-:B------:R-:W-:Y:S01]  /*be40*/  FFMA.RZ R75, R77, R3.reuse, R78.reuse ;  /* 0x000000034d4b7223 */ /* 0x180fe2000000c04e */
[----:B------:R-:W-:Y:S01]  /*be50*/  IADD3 R76, PT, PT, R73, 0x20, RZ ;  /* 0x00000020494c7810 */ /* 0x000fe20007ffe0ff */
[-CC-:B------:R-:W-:Y:S01]  /*be60*/  FFMA.RP R74, R77, R3.reuse, R78.reuse ;  /* 0x000000034d4a7223 */ /* 0x180fe2000000804e */
[----:B------:R-:W-:Y:S01]  /*be70*/  ISETP.NE.AND P2, PT, R73, RZ, PT ;  /* 0x000000ff4900720c */ /* 0x000fe20003f45270 */
[----:B------:R-:W-:Y:S01]  /*be80*/  FFMA.RM R3, R77, R3, R78 ;  /* 0x000000034d037223 */ /* 0x000fe2000000404e */
[----:B------:R-:W-:Y:S02]  /*be90*/  LOP3.LUT R75, R75, 0x7fffff, RZ, 0xc0, !PT ;  /* 0x007fffff4b4b7812 */ /* 0x000fe400078ec0ff */
[----:B------:R-:W-:Y:S01]  /*bea0*/  ISETP.NE.AND P1, PT, R73, RZ, PT ;  /* 0x000000ff4900720c */ /* 0x000fe20003f25270 */
[----:B------:R-:W-:Y:S01]  /*beb0*/  IMAD.MOV R73, RZ, RZ, -R73 ;  /* 0x000000ffff497224 */ /* 0x000fe200078e0a49 */
[----:B------:R-:W-:Y:S02]  /*bec0*/  LOP3.LUT R75, R75, 0x800000, RZ, 0xfc, !PT ;  /* 0x008000004b4b7812 */ /* 0x000fe400078efcff */
[----:B------:R-:W-:-:S02]  /*bed0*/  FSETP.NEU.FTZ.AND P0, PT, R74, R3, PT ;  /* 0x000000034a00720b */ /* 0x000fc40003f1d000 */
[----:B------:R-:W-:Y:S02]  /*bee0*/  SHF.L.U32 R76, R75, R76, RZ ;  /* 0x0000004c4b4c7219 */ /* 0x000fe400000006ff */
[----:B------:R-:W-:Y:S02]  /*bef0*/  SEL R73, R73, RZ, P2 ;  /* 0x000000ff49497207 */ /* 0x000fe40001000000 */
[----:B------:R-:W-:Y:S02]  /*bf00*/  ISETP.NE.AND P1, PT, R76, RZ, P1 ;  /* 0x000000ff4c00720c */ /* 0x000fe40000f25270 */
[----:B------:R-:W-:Y:S02]  /*bf10*/  SHF.R.U32.HI R75, RZ, R73, R75 ;  /* 0x00000049ff4b7219 */ /* 0x000fe4000001164b */
[----:B------:R-:W-:Y:S02]  /*bf20*/  PLOP3.LUT P0, PT, P0, P1, PT, 0xf8, 0x8f ;  /* 0x00000000008f781c */ /* 0x000fe40000703f70 */
[----:B------:R-:W-:-:S02]  /*bf30*/  SHF.R.U32.HI R73, RZ, 0x1, R75 ;  /* 0x00000001ff497819 */ /* 0x000fc4000001164b */
[----:B------:R-:W-:-:S04]  /*bf40*/  SEL R3, RZ, 0x1, !P0 ;  /* 0x00000001ff037807 */ /* 0x000fc80004000000 */
[----:B------:R-:W-:-:S04]  /*bf50*/  LOP3.LUT R3, R3, 0x1, R73, 0xf8, !PT ;  /* 0x0000000103037812 */ /* 0x000fc800078ef849 */
[----:B------:R-:W-:-:S04]  /*bf60*/  LOP3.LUT R3, R3, R75, RZ, 0xc0, !PT ;  /* 0x0000004b03037212 */ /* 0x000fc800078ec0ff */
[----:B------:R-:W-:-:S04]  /*bf70*/  IADD3 R3, PT, PT, R73, R3, RZ ;  /* 0x0000000349037210 */ /* 0x000fc80007ffe0ff */
[----:B------:R-:W-:Y:S01]  /*bf80*/  LOP3.LUT R2, R3, R2, RZ, 0xfc, !PT ;  /* 0x0000000203027212 */ /* 0x000fe200078efcff */
[----:B------:R-:W-:Y:S06]  /*bf90*/  BRA `(.L_x_304) ;  /* 0x0000000000107947 */ /* 0x000fec0003800000 */
.L_x_303:
[----:B------:R-:W-:-:S04]  /*bfa0*/  LOP3.LUT R2, R2, 0x80000000, RZ, 0xc0, !PT ;  /* 0x8000000002027812 */ /* 0x000fc800078ec0ff */
[----:B------:R-:W-:Y:S01]  /*bfb0*/  LOP3.LUT R2, R2, 0x7f800000, RZ, 0xfc, !PT ;  /* 0x7f80000002027812 */ /* 0x000fe200078efcff */
[----:B------:R-:W-:Y:S06]  /*bfc0*/  BRA `(.L_x_304) ;  /* 0x0000000000047947 */ /* 0x000fec0003800000 */
.L_x_302:
[----:B------:R-:W-:-:S07]  /*bfd0*/  LEA R2, R74, R2, 0x17 ;  /* 0x000000024a027211 */ /* 0x000fce00078eb8ff */
.L_x_304:
[----:B------:R-:W-:Y:S05]  /*bfe0*/  BSYNC.RECONVERGENT B4 ;  /* 0x0000000000047941 */ /* 0x000fea0003800200 */
.L_x_301:
[----:B------:R-:W-:Y:S05]  /*bff0*/  BRA `(.L_x_305) ;  /* 0x0000000000207947 */ /* 0x000fea0003800000 */
.L_x_300:
[----:B------:R-:W-:-:S04]  /*c000*/  LOP3.LUT R2, R3, 0x80000000, R2, 0x48, !PT ;  /* 0x8000000003027812 */ /* 0x000fc800078e4802 */
[----:B------:R-:W-:Y:S01]  /*c010*/  LOP3.LUT R2, R2, 0x7f800000, RZ, 0xfc, !PT ;  /* 0x7f80000002027812 */ /* 0x000fe200078efcff */
[----:B------:R-:W-:Y:S06]  /*c020*/  BRA `(.L_x_305) ;  /* 0x0000000000147947 */ /* 0x000fec0003800000 */
.L_x_299:
[----:B------:R-:W-:Y:S01]  /*c030*/  LOP3.LUT R2, R3, 0x80000000, R2, 0x48, !PT ;  /* 0x8000000003027812 */ /* 0x000fe200078e4802 */
[----:B------:R-:W-:Y:S06]  /*c040*/  BRA `(.L_x_305) ;  /* 0x00000000000c7947 */ /* 0x000fec0003800000 */
.L_x_298:
[----:B------:R-:W0:Y:S01]  /*c050*/  MUFU.RSQ R2, -QNAN ;  /* 0xffc0000000027908 */ /* 0x000e220000001400 */
[----:B------:R-:W-:Y:S05]  /*c060*/  BRA `(.L_x_305) ;  /* 0x0000000000047947 */ /* 0x000fea0003800000 */
.L_x_297:
[----:B------:R-:W-:-:S07]  /*c070*/  FADD.FTZ R2, R2, R3 ;  /* 0x0000000302027221 */ /* 0x000fce0000010000 */
.L_x_305:
[----:B------:R-:W-:Y:S05]  /*c080*/  BSYNC.RECONVERGENT B3 ;  /* 0x0000000000037941 */ /* 0x000fea0003800200 */
.L_x_295:
[----:B------:R-:W-:-:S04]  /*c090*/  HFMA2 R73, -RZ, RZ, 0, 0 ;  /* 0x00000000ff497431 */ /* 0x000fc800000001ff */
[----:B0-----:R-:W-:Y:S05]  /*c0a0*/  RET.REL.NODEC R72 `(_Z8raytraceP3VecPK6Sphereiii) ;  /* 0xffffff3c48d47950 */ /* 0x001fea0003c3ffff */
.L_x_306:
[----:B------:R-:W-:-:S00]  /*c0b0*/  BRA `(.L_x_306) ;  /* 0xfffffffc00fc7947 */ /* 0x000fc0000383ffff */
[----:B------:R-:W-:-:S00]  /*c0c0*/  NOP ;  /* 0x0000000000007918 */ /* 0x000fc00000000000 */
        /* <DEDUP_REMOVED lines=11> */
.L_x_311:


//--------------------- .nv.global.init           --------------------------
	.section	.nv.global.init,"aw",@progbits
	.align	4
.nv.global.init:
	.type		__cudart_i2opi_f,@object
	.size		__cudart_i2opi_f,(.L_0 - __cudart_i2opi_f)
__cudart_i2opi_f:
        /*0000*/ 	.byte	0x41, 0x90, 0x43, 0x3c, 0x99, 0x95, 0x62, 0xdb, 0xc0, 0xdd, 0x34, 0xf5, 0xd1, 0x57, 0x27, 0xfc
        /*0010*/ 	.byte	0x29, 0x15, 0x44, 0x4e, 0x6e, 0x83, 0xf9, 0xa2
.L_0:


//--------------------- .nv.shared.reserved.0     --------------------------
	.section	.nv.shared.reserved.0,"aw",@nobits
	.weak		__nv_reservedSMEM_offset_0_alias
	.size		__nv_reservedSMEM_offset_0_alias, 0, 64
	.other		__nv_reservedSMEM_offset_0_alias,@"STO_CUDA_RESERVED_SHARED STV_DEFAULT"
__nv_reservedSMEM_offset_0_alias:
	.zero		0
	.zero		64


//--------------------- .nv.constant0._Z8raytraceP3VecPK6Sphereiii --------------------------
	.section	.nv.constant0._Z8raytraceP3VecPK6Sphereiii,"a",@progbits
	.sectionflags	@""
	.align	4
.nv.constant0._Z8raytraceP3VecPK6Sphereiii:
	.zero		924


//--------------------- SYMBOLS --------------------------

	.type		.nv.reservedSmem.offset0,@object
	.size		.nv.reservedSmem.offset0,0x4
